	.target	sm_90a

	.elftype	@"ET_EXEC"


//--------------------- .note.nv.tkinfo           --------------------------
	.section	.note.nv.tkinfo,"",@"SHT_NOTE"
	.sectionflags	@"SHF_NOTE_NV_TKINFO"
	.tkinfo
        /*0018*/ 	.word	0x00000002
        /*0030*/ 	.string	""
        /*0030*/ 	.string	"ptxas"
        /*0030*/ 	.string	"Cuda compilation tools, release 13.0, V13.0.88"
        /*0030*/ 	.string	"Build cuda_13.0.r13.0/compiler.36424714_0"
        /*0030*/ 	.string	"-arch sm_90a -m 64 "



//--------------------- .note.nv.cuinfo           --------------------------
	.section	.note.nv.cuinfo,"",@"SHT_NOTE"
	.sectionflags	@"SHF_NOTE_NV_CUINFO"
        /*0018*/ 	.short	0x0002
        /*001a*/ 	.short	0x005a
        /*001c*/ 	.short	0x0082
	.zero		2


//--------------------- .nv.info                  --------------------------
	.section	.nv.info,"",@"SHT_CUDA_INFO"
	.align	4


	//----- nvinfo : EIATTR_REGCOUNT
	.align		4
        /*0000*/ 	.byte	0x04, 0x2f
        /*0002*/ 	.short	(.L_15 - .L_14)
	.align		4
.L_14:
        /*0004*/ 	.word	index@(_ZN7cutlass13device_kernelINS_4gemm6kernel13GemmUniversalIN4cute5tupleIJiiiiEEENS1_10collective13CollectiveMmaINS1_34MainloopSm90TmaGmmaWarpSpecializedILi3ENS5_IJNS4_1CILi2EEENSA_ILi1EEESC_EEENS1_35KernelTmaWarpSpecializedCooperativeEEENS5_IJNSA_ILi128EEESG_NSA_ILi64EEEEEENS_10bfloat16_tENS5_IJlSC_lEEESJ_SK_NS4_8TiledMMAINS4_8MMA_AtomIJNS4_4SM904GMMA28MMA_64x128x16_F32BF16BF16_SSILNSO_5MajorE0ELSQ_0ELNSO_7ScaleInE1ELSR_1EEEEEENS4_6LayoutISD_NS5_IJSC_NSA_ILi0EEESV_EEEEENS5_IJNS4_10UnderscoreESY_SY_EEEEENS4_13SM90_TMA_LOADENS4_14ComposedLayoutINS4_7SwizzleILi3ELi4ELi3EEENS4_18smem_ptr_flag_bitsILi16EEENSU_INS5_IJNSA_ILi8EEESH_EEENS5_IJSH_SC_EEEEEEEvNS4_8identityENS4_23SM90_TMA_LOAD_MULTICASTES1B_vS1C_EENS_8epilogue10collective6detail29Sm90TmaWarpSpecializedAdapterINS1G_15DefaultEpilogueISJ_SK_SK_NS1F_6thread17LinearCombinationISJ_Li1EffLNS1K_9ScaleType4KindE0ELNS_15FloatRoundStyleE2ESJ_EENS1_15EpilogueDefaultEEEEEvvEEEEvNT_6ParamsE)
        /*0008*/ 	.word	0x000000a8


	//----- nvinfo : EIATTR_FRAME_SIZE
	.align		4
.L_15:
        /*000c*/ 	.byte	0x04, 0x11
        /*000e*/ 	.short	(.L_17 - .L_16)
	.align		4
.L_16:
        /*0010*/ 	.word	index@(_ZN7cutlass13device_kernelINS_4gemm6kernel13GemmUniversalIN4cute5tupleIJiiiiEEENS1_10collective13CollectiveMmaINS1_34MainloopSm90TmaGmmaWarpSpecializedILi3ENS5_IJNS4_1CILi2EEENSA_ILi1EEESC_EEENS1_35KernelTmaWarpSpecializedCooperativeEEENS5_IJNSA_ILi128EEESG_NSA_ILi64EEEEEENS_10bfloat16_tENS5_IJlSC_lEEESJ_SK_NS4_8TiledMMAINS4_8MMA_AtomIJNS4_4SM904GMMA28MMA_64x128x16_F32BF16BF16_SSILNSO_5MajorE0ELSQ_0ELNSO_7ScaleInE1ELSR_1EEEEEENS4_6LayoutISD_NS5_IJSC_NSA_ILi0EEESV_EEEEENS5_IJNS4_10UnderscoreESY_SY_EEEEENS4_13SM90_TMA_LOADENS4_14ComposedLayoutINS4_7SwizzleILi3ELi4ELi3EEENS4_18smem_ptr_flag_bitsILi16EEENSU_INS5_IJNSA_ILi8EEESH_EEENS5_IJSH_SC_EEEEEEEvNS4_8identityENS4_23SM90_TMA_LOAD_MULTICASTES1B_vS1C_EENS_8epilogue10collective6detail29Sm90TmaWarpSpecializedAdapterINS1G_15DefaultEpilogueISJ_SK_SK_NS1F_6thread17LinearCombinationISJ_Li1EffLNS1K_9ScaleType4KindE0ELNS_15FloatRoundStyleE2ESJ_EENS1_15EpilogueDefaultEEEEEvvEEEEvNT_6ParamsE)
        /*0014*/ 	.word	0x00000000


	//----- nvinfo : EIATTR_MIN_STACK_SIZE
	.align		4
.L_17:
        /*0018*/ 	.byte	0x04, 0x12
        /*001a*/ 	.short	(.L_19 - .L_18)
	.align		4
.L_18:
        /*001c*/ 	.word	index@(_ZN7cutlass13device_kernelINS_4gemm6kernel13GemmUniversalIN4cute5tupleIJiiiiEEENS1_10collective13CollectiveMmaINS1_34MainloopSm90TmaGmmaWarpSpecializedILi3ENS5_IJNS4_1CILi2EEENSA_ILi1EEESC_EEENS1_35KernelTmaWarpSpecializedCooperativeEEENS5_IJNSA_ILi128EEESG_NSA_ILi64EEEEEENS_10bfloat16_tENS5_IJlSC_lEEESJ_SK_NS4_8TiledMMAINS4_8MMA_AtomIJNS4_4SM904GMMA28MMA_64x128x16_F32BF16BF16_SSILNSO_5MajorE0ELSQ_0ELNSO_7ScaleInE1ELSR_1EEEEEENS4_6LayoutISD_NS5_IJSC_NSA_ILi0EEESV_EEEEENS5_IJNS4_10UnderscoreESY_SY_EEEEENS4_13SM90_TMA_LOADENS4_14ComposedLayoutINS4_7SwizzleILi3ELi4ELi3EEENS4_18smem_ptr_flag_bitsILi16EEENSU_INS5_IJNSA_ILi8EEESH_EEENS5_IJSH_SC_EEEEEEEvNS4_8identityENS4_23SM90_TMA_LOAD_MULTICASTES1B_vS1C_EENS_8epilogue10collective6detail29Sm90TmaWarpSpecializedAdapterINS1G_15DefaultEpilogueISJ_SK_SK_NS1F_6thread17LinearCombinationISJ_Li1EffLNS1K_9ScaleType4KindE0ELNS_15FloatRoundStyleE2ESJ_EENS1_15EpilogueDefaultEEEEEvvEEEEvNT_6ParamsE)
        /*0020*/ 	.word	0x00000000
.L_19:


//--------------------- .nv.compat                --------------------------
	.section	.nv.compat,"",@"SHT_CUDA_COMPAT_INFO"
	.align	4
        /*0000*/ 	.byte	0x02, 0x09, 0x01, 0x00, 0x02, 0x02, 0x04, 0x00, 0x02, 0x05, 0x05, 0x00, 0x03, 0x07, 0x01, 0x01
        /*0010*/ 	.byte	0x02, 0x03, 0x01, 0x00, 0x02, 0x06, 0x01, 0x00, 0x04, 0x0b, 0x08, 0x00, 0x00, 0x00, 0x00, 0x00
        /*0020*/ 	.byte	0x00, 0x00, 0x00, 0x00


//--------------------- .nv.info._ZN7cutlass13device_kernelINS_4gemm6kernel13GemmUniversalIN4cute5tupleIJiiiiEEENS1_10collective13CollectiveMmaINS1_34MainloopSm90TmaGmmaWarpSpecializedILi3ENS5_IJNS4_1CILi2EEENSA_ILi1EEESC_EEENS1_35KernelTmaWarpSpecializedCooperativeEEENS5_IJNSA_ILi128EEESG_NSA_ILi64EEEEEENS_10bfloat16_tENS5_IJlSC_lEEESJ_SK_NS4_8TiledMMAINS4_8MMA_AtomIJNS4_4SM904GMMA28MMA_64x128x16_F32BF16BF16_SSILNSO_5MajorE0ELSQ_0ELNSO_7ScaleInE1ELSR_1EEEEEENS4_6LayoutISD_NS5_IJSC_NSA_ILi0EEESV_EEEEENS5_IJNS4_10UnderscoreESY_SY_EEEEENS4_13SM90_TMA_LOADENS4_14ComposedLayoutINS4_7SwizzleILi3ELi4ELi3EEENS4_18smem_ptr_flag_bitsILi16EEENSU_INS5_IJNSA_ILi8EEESH_EEENS5_IJSH_SC_EEEEEEEvNS4_8identityENS4_23SM90_TMA_LOAD_MULTICASTES1B_vS1C_EENS_8epilogue10collective6detail29Sm90TmaWarpSpecializedAdapterINS1G_15DefaultEpilogueISJ_SK_SK_NS1F_6thread17LinearCombinationISJ_Li1EffLNS1K_9ScaleType4KindE0ELNS_15FloatRoundStyleE2ESJ_EENS1_15EpilogueDefaultEEEEEvvEEEEvNT_6ParamsE --------------------------
	.section	.nv.info._ZN7cutlass13device_kernelINS_4gemm6kernel13GemmUniversalIN4cute5tupleIJiiiiEEENS1_10collective13CollectiveMmaINS1_34MainloopSm90TmaGmmaWarpSpecializedILi3ENS5_IJNS4_1CILi2EEENSA_ILi1EEESC_EEENS1_35KernelTmaWarpSpecializedCooperativeEEENS5_IJNSA_ILi128EEESG_NSA_ILi64EEEEEENS_10bfloat16_tENS5_IJlSC_lEEESJ_SK_NS4_8TiledMMAINS4_8MMA_AtomIJNS4_4SM904GMMA28MMA_64x128x16_F32BF16BF16_SSILNSO_5MajorE0ELSQ_0ELNSO_7ScaleInE1ELSR_1EEEEEENS4_6LayoutISD_NS5_IJSC_NSA_ILi0EEESV_EEEEENS5_IJNS4_10UnderscoreESY_SY_EEEEENS4_13SM90_TMA_LOADENS4_14ComposedLayoutINS4_7SwizzleILi3ELi4ELi3EEENS4_18smem_ptr_flag_bitsILi16EEENSU_INS5_IJNSA_ILi8EEESH_EEENS5_IJSH_SC_EEEEEEEvNS4_8identityENS4_23SM90_TMA_LOAD_MULTICASTES1B_vS1C_EENS_8epilogue10collective6detail29Sm90TmaWarpSpecializedAdapterINS1G_15DefaultEpilogueISJ_SK_SK_NS1F_6thread17LinearCombinationISJ_Li1EffLNS1K_9ScaleType4KindE0ELNS_15FloatRoundStyleE2ESJ_EENS1_15EpilogueDefaultEEEEEvvEEEEvNT_6ParamsE,"",@"SHT_CUDA_INFO"
	.sectionflags	@""
	.align	4


	//----- nvinfo : EIATTR_CUDA_API_VERSION
	.align		4
        /*0000*/ 	.byte	0x04, 0x37
        /*0002*/ 	.short	(.L_21 - .L_20)
.L_20:
        /*0004*/ 	.word	0x00000082


	//----- nvinfo : EIATTR_KPARAM_INFO
	.align		4
.L_21:
        /*0008*/ 	.byte	0x04, 0x17
        /*000a*/ 	.short	(.L_23 - .L_22)
.L_22:
        /*000c*/ 	.word	0x00000000
        /*0010*/ 	.short	0x0000
        /*0012*/ 	.short	0x0070
        /*0014*/ 	.byte	0x00, 0xf0, 0x01, 0x10


	//----- nvinfo : EIATTR_SPARSE_MMA_MASK
	.align		4
.L_23:
        /*0018*/ 	.byte	0x03, 0x50
        /*001a*/ 	.short	0x0000


	//----- nvinfo : EIATTR_MAXREG_COUNT
	.align		4
        /*001c*/ 	.byte	0x03, 0x1b
        /*001e*/ 	.short	0x00a8


	//----- nvinfo : EIATTR_NUM_BARRIERS
	.align		4
        /*0020*/ 	.byte	0x02, 0x4c
        /*0022*/ 	.byte	0x01
	.zero		1


	//----- nvinfo : EIATTR_EXTERNS
	.align		4
        /*0024*/ 	.byte	0x04, 0x0f
        /*0026*/ 	.short	(.L_25 - .L_24)


	//   ....[0]....
	.align		4
.L_24:
        /*0028*/ 	.word	index@(__assertfail)


	//----- nvinfo : EIATTR_MERCURY_ISA_VERSION
	.align		4
.L_25:
        /*002c*/ 	.byte	0x03, 0x5f
        /*002e*/ 	.short	0x0101


	//----- nvinfo : EIATTR_INT_WARP_WIDE_INSTR_OFFSETS
	.align		4
        /*0030*/ 	.byte	0x04, 0x31
        /*0032*/ 	.short	(.L_27 - .L_26)


	//   ....[0]....
.L_26:
        /*0034*/ 	.word	0x00000460


	//   ....[1]....
        /*0038*/ 	.word	0x00000490


	//   ....[2]....
        /*003c*/ 	.word	0x00000630


	//   ....[3]....
        /*0040*/ 	.word	0x00001ee0


	//----- nvinfo : EIATTR_COOP_GROUP_MASK_REGIDS
	.align		4
.L_27:
        /*0044*/ 	.byte	0x04, 0x29
        /*0046*/ 	.short	(.L_29 - .L_28)


	//   ....[0]....
.L_28:
        /*0048*/ 	.word	0xffffffff


	//   ....[1]....
        /*004c*/ 	.word	0xffffffff


	//   ....[2]....
        /*0050*/ 	.word	0xffffffff


	//   ....[3]....
        /*0054*/ 	.word	0xffffffff


	//   ....[4]....
        /*0058*/ 	.word	0xffffffff


	//   ....[5]....
        /*005c*/ 	.word	0xffffffff


	//----- nvinfo : EIATTR_COOP_GROUP_INSTR_OFFSETS
	.align		4
.L_29:
        /*0060*/ 	.byte	0x04, 0x28
        /*0062*/ 	.short	(.L_31 - .L_30)


	//   ....[0]....
.L_30:
        /*0064*/ 	.word	0x00000060


	//   ....[1]....
        /*0068*/ 	.word	0x00000070


	//   ....[2]....
        /*006c*/ 	.word	0x00000130


	//   ....[3]....
        /*0070*/ 	.word	0x000002b0


	//   ....[4]....
        /*0074*/ 	.word	0x000007e0


	//   ....[5]....
        /*0078*/ 	.word	0x00001460


	//----- nvinfo : EIATTR_REG_RECONFIG
	.align		4
.L_31:
        /*007c*/ 	.byte	0x01, 0x54
	.zero		2


	//----- nvinfo : EIATTR_SYSCALL_OFFSETS
	.align		4
        /*0080*/ 	.byte	0x04, 0x46
        /*0082*/ 	.short	(.L_33 - .L_32)


	//   ....[0]....
.L_32:
        /*0084*/ 	.word	0x00001650


	//----- nvinfo : EIATTR_MBARRIER_INSTR_OFFSETS
	.align		4
.L_33:
        /*0088*/ 	.byte	0x04, 0x39
        /*008a*/ 	.short	(.L_35 - .L_34)


	//   ....[0]....
.L_34:
        /*008c*/ 	.word	0x00000230
        /*0090*/ 	.word	0x000000ff
        /*0094*/ 	.word	0x00000000
        /*0098*/ 	.short	0x0100
        /*009a*/ 	.byte	0x08
	.zero		1


	//   ....[1]....
        /*009c*/ 	.word	0x00000240
        /*00a0*/ 	.word	0x000000ff
        /*00a4*/ 	.word	0x00000018
        /*00a8*/ 	.short	0x0100
        /*00aa*/ 	.byte	0x08
	.zero		1


	//   ....[2]....
        /*00ac*/ 	.word	0x00000250
        /*00b0*/ 	.word	0x000000ff
        /*00b4*/ 	.word	0x00000008
        /*00b8*/ 	.short	0x0100
        /*00ba*/ 	.byte	0x08
	.zero		1


	//   ....[3]....
        /*00bc*/ 	.word	0x00000260
        /*00c0*/ 	.word	0x000000ff
        /*00c4*/ 	.word	0x00000020
        /*00c8*/ 	.short	0x0100
        /*00ca*/ 	.byte	0x08
	.zero		1


	//   ....[4]....
        /*00cc*/ 	.word	0x00000270
        /*00d0*/ 	.word	0x000000ff
        /*00d4*/ 	.word	0x00000010
        /*00d8*/ 	.short	0x0100
        /*00da*/ 	.byte	0x08
	.zero		1


	//   ....[5]....
        /*00dc*/ 	.word	0x00000280
        /*00e0*/ 	.word	0x000000ff
        /*00e4*/ 	.word	0x00000028
        /*00e8*/ 	.short	0x0100
        /*00ea*/ 	.byte	0x08
	.zero		1


	//   ....[6]....
        /*00ec*/ 	.word	0x000006c0
        /*00f0*/ 	.word	0x000000ff
        /*00f4*/ 	.word	0x00000040
        /*00f8*/ 	.short	0x0100
        /*00fa*/ 	.byte	0x06
	.zero		1


	//   ....[7]....
        /*00fc*/ 	.word	0x00000760
        /*0100*/ 	.word	0x000000ff
        /*0104*/ 	.word	0x00000048
        /*0108*/ 	.short	0x0100
        /*010a*/ 	.byte	0x06
	.zero		1


	//   ....[8]....
        /*010c*/ 	.word	0x00001710
        /*0110*/ 	.word	0x00000003
        /*0114*/ 	.word	0x00000000
        /*0118*/ 	.short	0x010a
        /*011a*/ 	.byte	0x3f
	.zero		1


	//   ....[9]....
        /*011c*/ 	.word	0x00001770
        /*0120*/ 	.word	0x00000003
        /*0124*/ 	.word	0x00000000
        /*0128*/ 	.short	0x010a
        /*012a*/ 	.byte	0x3f
	.zero		1


	//   ....[10]....
        /*012c*/ 	.word	0x00001af0
        /*0130*/ 	.word	0x00000005
        /*0134*/ 	.word	0x00000000
        /*0138*/ 	.short	0x010a
        /*013a*/ 	.byte	0x3f
	.zero		1


	//   ....[11]....
        /*013c*/ 	.word	0x00001b30
        /*0140*/ 	.word	0x00000005
        /*0144*/ 	.word	0x00000000
        /*0148*/ 	.short	0x010a
        /*014a*/ 	.byte	0x3f
	.zero		1


	//   ....[12]....
        /*014c*/ 	.word	0x00001d90
        /*0150*/ 	.word	0x00000004
        /*0154*/ 	.word	0x00000000
        /*0158*/ 	.short	0x0101
        /*015a*/ 	.byte	0x3f
	.zero		1


	//   ....[13]....
        /*015c*/ 	.word	0x00001f80
        /*0160*/ 	.word	0x00000000
        /*0164*/ 	.word	0x00000000
        /*0168*/ 	.short	0x0101
        /*016a*/ 	.byte	0x3f
	.zero		1


	//   ....[14]....
        /*016c*/ 	.word	0x000070b0
        /*0170*/ 	.word	0x00000017
        /*0174*/ 	.word	0x00000018
        /*0178*/ 	.short	0x010a
        /*017a*/ 	.byte	0x3f
	.zero		1


	//   ....[15]....
        /*017c*/ 	.word	0x00007430
        /*0180*/ 	.word	0x00000006
        /*0184*/ 	.word	0x00000048
        /*0188*/ 	.short	0x0101
        /*018a*/ 	.byte	0x3f
	.zero		1


	//   ....[16]....
        /*018c*/ 	.word	0x00007b80
        /*0190*/ 	.word	0x00000007
        /*0194*/ 	.word	0x00000000
        /*0198*/ 	.short	0x010a
        /*019a*/ 	.byte	0x3f
	.zero		1


	//   ....[17]....
        /*019c*/ 	.word	0x00007c00
        /*01a0*/ 	.word	0x00000004
        /*01a4*/ 	.word	0x00000000
        /*01a8*/ 	.short	0x010a
        /*01aa*/ 	.byte	0x3f
	.zero		1


	//   ....[18]....
        /*01ac*/ 	.word	0x00007c90
        /*01b0*/ 	.word	0x00000005
        /*01b4*/ 	.word	0x00000000
        /*01b8*/ 	.short	0x010a
        /*01ba*/ 	.byte	0x3f
	.zero		1


	//   ....[19]....
        /*01bc*/ 	.word	0x00007cf0
        /*01c0*/ 	.word	0x00000003
        /*01c4*/ 	.word	0x00000000
        /*01c8*/ 	.short	0x010a
        /*01ca*/ 	.byte	0x3f
	.zero		1


	//   ....[20]....
        /*01cc*/ 	.word	0x00007d40
        /*01d0*/ 	.word	0x00000005
        /*01d4*/ 	.word	0x00000000
        /*01d8*/ 	.short	0x010a
        /*01da*/ 	.byte	0x3f
	.zero		1


	//   ....[21]....
        /*01dc*/ 	.word	0x00007e10
        /*01e0*/ 	.word	0x00000017
        /*01e4*/ 	.word	0x00000018
        /*01e8*/ 	.short	0x010a
        /*01ea*/ 	.byte	0x3f
	.zero		1


	//   ....[22]....
        /*01ec*/ 	.word	0x00007ee0
        /*01f0*/ 	.word	0x00000007
        /*01f4*/ 	.word	0x00000000
        /*01f8*/ 	.short	0x010a
        /*01fa*/ 	.byte	0x3f
	.zero		1


	//   ....[23]....
        /*01fc*/ 	.word	0x00007f30
        /*0200*/ 	.word	0x00000004
        /*0204*/ 	.word	0x00000000
        /*0208*/ 	.short	0x010a
        /*020a*/ 	.byte	0x3f
	.zero		1


	//----- nvinfo : EIATTR_NUM_MBARRIERS
	.align		4
.L_35:
        /*020c*/ 	.byte	0x03, 0x38
        /*020e*/ 	.short	0x0008


	//----- nvinfo : EIATTR_EXIT_INSTR_OFFSETS
	.align		4
        /*0210*/ 	.byte	0x04, 0x1c
        /*0212*/ 	.short	(.L_37 - .L_36)


	//   ....[0]....
.L_36:
        /*0214*/ 	.word	0x000009b0


	//   ....[1]....
        /*0218*/ 	.word	0x000011c0


	//   ....[2]....
        /*021c*/ 	.word	0x00006830


	//   ....[3]....
        /*0220*/ 	.word	0x00006d90


	//   ....[4]....
        /*0224*/ 	.word	0x00007ce0


	//----- nvinfo : EIATTR_MAX_THREADS
	.align		4
.L_37:
        /*0228*/ 	.byte	0x04, 0x05
        /*022a*/ 	.short	(.L_39 - .L_38)
.L_38:
        /*022c*/ 	.word	0x00000180
        /*0230*/ 	.word	0x00000001
        /*0234*/ 	.word	0x00000001


	//----- nvinfo : EIATTR_CRS_STACK_SIZE
	.align		4
.L_39:
        /*0238*/ 	.byte	0x04, 0x1e
        /*023a*/ 	.short	(.L_41 - .L_40)
.L_40:
        /*023c*/ 	.word	0x00000000


	//----- nvinfo : EIATTR_CBANK_PARAM_SIZE
	.align		4
.L_41:
        /*0240*/ 	.byte	0x03, 0x19
        /*0242*/ 	.short	0x0470


	//----- nvinfo : EIATTR_PARAM_CBANK
	.align		4
        /*0244*/ 	.byte	0x04, 0x0a
        /*0246*/ 	.short	(.L_43 - .L_42)
	.align		4
.L_42:
        /*0248*/ 	.word	index@(.nv.constant0._ZN7cutlass13device_kernelINS_4gemm6kernel13GemmUniversalIN4cute5tupleIJiiiiEEENS1_10collective13CollectiveMmaINS1_34MainloopSm90TmaGmmaWarpSpecializedILi3ENS5_IJNS4_1CILi2EEENSA_ILi1EEESC_EEENS1_35KernelTmaWarpSpecializedCooperativeEEENS5_IJNSA_ILi128EEESG_NSA_ILi64EEEEEENS_10bfloat16_tENS5_IJlSC_lEEESJ_SK_NS4_8TiledMMAINS4_8MMA_AtomIJNS4_4SM904GMMA28MMA_64x128x16_F32BF16BF16_SSILNSO_5MajorE0ELSQ_0ELNSO_7ScaleInE1ELSR_1EEEEEENS4_6LayoutISD_NS5_IJSC_NSA_ILi0EEESV_EEEEENS5_IJNS4_10UnderscoreESY_SY_EEEEENS4_13SM90_TMA_LOADENS4_14ComposedLayoutINS4_7SwizzleILi3ELi4ELi3EEENS4_18smem_ptr_flag_bitsILi16EEENSU_INS5_IJNSA_ILi8EEESH_EEENS5_IJSH_SC_EEEEEEEvNS4_8identityENS4_23SM90_TMA_LOAD_MULTICASTES1B_vS1C_EENS_8epilogue10collective6detail29Sm90TmaWarpSpecializedAdapterINS1G_15DefaultEpilogueISJ_SK_SK_NS1F_6thread17LinearCombinationISJ_Li1EffLNS1K_9ScaleType4KindE0ELNS_15FloatRoundStyleE2ESJ_EENS1_15EpilogueDefaultEEEEEvvEEEEvNT_6ParamsE)
        /*024c*/ 	.short	0x0210
        /*024e*/ 	.short	0x0470


	//----- nvinfo : EIATTR_SW_WAR
	.align		4
.L_43:
        /*0250*/ 	.byte	0x04, 0x36
        /*0252*/ 	.short	(.L_45 - .L_44)
.L_44:
        /*0254*/ 	.word	0x00000008
.L_45:


//--------------------- .nv.callgraph             --------------------------
	.section	.nv.callgraph,"",@"SHT_CUDA_CALLGRAPH"
	.align	4
	.sectionentsize	8
	.align		4
        /*0000*/ 	.word	0x00000000
	.align		4
        /*0004*/ 	.word	0xffffffff
	.align		4
        /*0008*/ 	.word	index@(_ZN7cutlass13device_kernelINS_4gemm6kernel13GemmUniversalIN4cute5tupleIJiiiiEEENS1_10collective13CollectiveMmaINS1_34MainloopSm90TmaGmmaWarpSpecializedILi3ENS5_IJNS4_1CILi2EEENSA_ILi1EEESC_EEENS1_35KernelTmaWarpSpecializedCooperativeEEENS5_IJNSA_ILi128EEESG_NSA_ILi64EEEEEENS_10bfloat16_tENS5_IJlSC_lEEESJ_SK_NS4_8TiledMMAINS4_8MMA_AtomIJNS4_4SM904GMMA28MMA_64x128x16_F32BF16BF16_SSILNSO_5MajorE0ELSQ_0ELNSO_7ScaleInE1ELSR_1EEEEEENS4_6LayoutISD_NS5_IJSC_NSA_ILi0EEESV_EEEEENS5_IJNS4_10UnderscoreESY_SY_EEEEENS4_13SM90_TMA_LOADENS4_14ComposedLayoutINS4_7SwizzleILi3ELi4ELi3EEENS4_18smem_ptr_flag_bitsILi16EEENSU_INS5_IJNSA_ILi8EEESH_EEENS5_IJSH_SC_EEEEEEEvNS4_8identityENS4_23SM90_TMA_LOAD_MULTICASTES1B_vS1C_EENS_8epilogue10collective6detail29Sm90TmaWarpSpecializedAdapterINS1G_15DefaultEpilogueISJ_SK_SK_NS1F_6thread17LinearCombinationISJ_Li1EffLNS1K_9ScaleType4KindE0ELNS_15FloatRoundStyleE2ESJ_EENS1_15EpilogueDefaultEEEEEvvEEEEvNT_6ParamsE)
	.align		4
        /*000c*/ 	.word	index@(__assertfail)
	.align		4
        /*0010*/ 	.word	0x00000000
	.align		4
        /*0014*/ 	.word	0xfffffffe
	.align		4
        /*0018*/ 	.word	0x00000000
	.align		4
        /*001c*/ 	.word	0xfffffffd
	.align		4
        /*0020*/ 	.word	0x00000000
	.align		4
        /*0024*/ 	.word	0xfffffffc


//--------------------- .nv.constant4             --------------------------
	.section	.nv.constant4,"a",@progbits
	.align	8
	.align		8
.nv.constant4:
        /*0000*/ 	.dword	__assertfail
	.align		8
        /*0008*/ 	.dword	__unnamed_1
	.align		8
        /*0010*/ 	.dword	_ZN39_INTERNAL_ee5d3afa_4_k_cu_99cf391a_35524cuda3std3__45__cpo5beginE
	.align		8
        /*0018*/ 	.dword	_ZN39_INTERNAL_ee5d3afa_4_k_cu_99cf391a_35524cuda3std3__45__cpo3endE
	.align		8
        /*0020*/ 	.dword	_ZN39_INTERNAL_ee5d3afa_4_k_cu_99cf391a_35524cuda3std3__45__cpo6cbeginE
	.align		8
        /*0028*/ 	.dword	_ZN39_INTERNAL_ee5d3afa_4_k_cu_99cf391a_35524cuda3std3__45__cpo4cendE
	.align		8
        /*0030*/ 	.dword	_ZN39_INTERNAL_ee5d3afa_4_k_cu_99cf391a_35524cuda3std3__441_GLOBAL__N__ee5d3afa_4_k_cu_99cf391a_35526ignoreE
	.align		8
        /*0038*/ 	.dword	_ZN39_INTERNAL_ee5d3afa_4_k_cu_99cf391a_35524cuda3std3__419piecewise_constructE
	.align		8
        /*0040*/ 	.dword	_ZN39_INTERNAL_ee5d3afa_4_k_cu_99cf391a_35524cuda3std3__48in_placeE
	.align		8
        /*0048*/ 	.dword	_ZN39_INTERNAL_ee5d3afa_4_k_cu_99cf391a_35524cuda3std6ranges3__45__cpo4swapE
	.align		8
        /*0050*/ 	.dword	_ZN39_INTERNAL_ee5d3afa_4_k_cu_99cf391a_35524cuda3std6ranges3__45__cpo9iter_moveE
	.align		8
        /*0058*/ 	.dword	_ZN39_INTERNAL_ee5d3afa_4_k_cu_99cf391a_35524cute7productE
	.align		8
        /*0060*/ 	.dword	_ZN39_INTERNAL_ee5d3afa_4_k_cu_99cf391a_35524cute1_E
	.align		8
        /*0068*/ 	.dword	$str$22
	.align		8
        /*0070*/ 	.dword	$str$23


//--------------------- .text._ZN7cutlass13device_kernelINS_4gemm6kernel13GemmUniversalIN4cute5tupleIJiiiiEEENS1_10collective13CollectiveMmaINS1_34MainloopSm90TmaGmmaWarpSpecializedILi3ENS5_IJNS4_1CILi2EEENSA_ILi1EEESC_EEENS1_35KernelTmaWarpSpecializedCooperativeEEENS5_IJNSA_ILi128EEESG_NSA_ILi64EEEEEENS_10bfloat16_tENS5_IJlSC_lEEESJ_SK_NS4_8TiledMMAINS4_8MMA_AtomIJNS4_4SM904GMMA28MMA_64x128x16_F32BF16BF16_SSILNSO_5MajorE0ELSQ_0ELNSO_7ScaleInE1ELSR_1EEEEEENS4_6LayoutISD_NS5_IJSC_NSA_ILi0EEESV_EEEEENS5_IJNS4_10UnderscoreESY_SY_EEEEENS4_13SM90_TMA_LOADENS4_14ComposedLayoutINS4_7SwizzleILi3ELi4ELi3EEENS4_18smem_ptr_flag_bitsILi16EEENSU_INS5_IJNSA_ILi8EEESH_EEENS5_IJSH_SC_EEEEEEEvNS4_8identityENS4_23SM90_TMA_LOAD_MULTICASTES1B_vS1C_EENS_8epilogue10collective6detail29Sm90TmaWarpSpecializedAdapterINS1G_15DefaultEpilogueISJ_SK_SK_NS1F_6thread17LinearCombinationISJ_Li1EffLNS1K_9ScaleType4KindE0ELNS_15FloatRoundStyleE2ESJ_EENS1_15EpilogueDefaultEEEEEvvEEEEvNT_6ParamsE --------------------------
	.section	.text._ZN7cutlass13device_kernelINS_4gemm6kernel13GemmUniversalIN4cute5tupleIJiiiiEEENS1_10collective13CollectiveMmaINS1_34MainloopSm90TmaGmmaWarpSpecializedILi3ENS5_IJNS4_1CILi2EEENSA_ILi1EEESC_EEENS1_35KernelTmaWarpSpecializedCooperativeEEENS5_IJNSA_ILi128EEESG_NSA_ILi64EEEEEENS_10bfloat16_tENS5_IJlSC_lEEESJ_SK_NS4_8TiledMMAINS4_8MMA_AtomIJNS4_4SM904GMMA28MMA_64x128x16_F32BF16BF16_SSILNSO_5MajorE0ELSQ_0ELNSO_7ScaleInE1ELSR_1EEEEEENS4_6LayoutISD_NS5_IJSC_NSA_ILi0EEESV_EEEEENS5_IJNS4_10UnderscoreESY_SY_EEEEENS4_13SM90_TMA_LOADENS4_14ComposedLayoutINS4_7SwizzleILi3ELi4ELi3EEENS4_18smem_ptr_flag_bitsILi16EEENSU_INS5_IJNSA_ILi8EEESH_EEENS5_IJSH_SC_EEEEEEEvNS4_8identityENS4_23SM90_TMA_LOAD_MULTICASTES1B_vS1C_EENS_8epilogue10collective6detail29Sm90TmaWarpSpecializedAdapterINS1G_15DefaultEpilogueISJ_SK_SK_NS1F_6thread17LinearCombinationISJ_Li1EffLNS1K_9ScaleType4KindE0ELNS_15FloatRoundStyleE2ESJ_EENS1_15EpilogueDefaultEEEEEvvEEEEvNT_6ParamsE,"ax",@progbits
	.align	128
.text._ZN7cutlass13device_kernelINS_4gemm6kernel13GemmUniversalIN4cute5tupleIJiiiiEEENS1_10collective13CollectiveMmaINS1_34MainloopSm90TmaGmmaWarpSpecializedILi3ENS5_IJNS4_1CILi2EEENSA_ILi1EEESC_EEENS1_35KernelTmaWarpSpecializedCooperativeEEENS5_IJNSA_ILi128EEESG_NSA_ILi64EEEEEENS_10bfloat16_tENS5_IJlSC_lEEESJ_SK_NS4_8TiledMMAINS4_8MMA_AtomIJNS4_4SM904GMMA28MMA_64x128x16_F32BF16BF16_SSILNSO_5MajorE0ELSQ_0ELNSO_7ScaleInE1ELSR_1EEEEEENS4_6LayoutISD_NS5_IJSC_NSA_ILi0EEESV_EEEEENS5_IJNS4_10UnderscoreESY_SY_EEEEENS4_13SM90_TMA_LOADENS4_14ComposedLayoutINS4_7SwizzleILi3ELi4ELi3EEENS4_18smem_ptr_flag_bitsILi16EEENSU_INS5_IJNSA_ILi8EEESH_EEENS5_IJSH_SC_EEEEEEEvNS4_8identityENS4_23SM90_TMA_LOAD_MULTICASTES1B_vS1C_EENS_8epilogue10collective6detail29Sm90TmaWarpSpecializedAdapterINS1G_15DefaultEpilogueISJ_SK_SK_NS1F_6thread17LinearCombinationISJ_Li1EffLNS1K_9ScaleType4KindE0ELNS_15FloatRoundStyleE2ESJ_EENS1_15EpilogueDefaultEEEEEvvEEEEvNT_6ParamsE:
        .type           _ZN7cutlass13device_kernelINS_4gemm6kernel13GemmUniversalIN4cute5tupleIJiiiiEEENS1_10collective13CollectiveMmaINS1_34MainloopSm90TmaGmmaWarpSpecializedILi3ENS5_IJNS4_1CILi2EEENSA_ILi1EEESC_EEENS1_35KernelTmaWarpSpecializedCooperativeEEENS5_IJNSA_ILi128EEESG_NSA_ILi64EEEEEENS_10bfloat16_tENS5_IJlSC_lEEESJ_SK_NS4_8TiledMMAINS4_8MMA_AtomIJNS4_4SM904GMMA28MMA_64x128x16_F32BF16BF16_SSILNSO_5MajorE0ELSQ_0ELNSO_7ScaleInE1ELSR_1EEEEEENS4_6LayoutISD_NS5_IJSC_NSA_ILi0EEESV_EEEEENS5_IJNS4_10UnderscoreESY_SY_EEEEENS4_13SM90_TMA_LOADENS4_14ComposedLayoutINS4_7SwizzleILi3ELi4ELi3EEENS4_18smem_ptr_flag_bitsILi16EEENSU_INS5_IJNSA_ILi8EEESH_EEENS5_IJSH_SC_EEEEEEEvNS4_8identityENS4_23SM90_TMA_LOAD_MULTICASTES1B_vS1C_EENS_8epilogue10collective6detail29Sm90TmaWarpSpecializedAdapterINS1G_15DefaultEpilogueISJ_SK_SK_NS1F_6thread17LinearCombinationISJ_Li1EffLNS1K_9ScaleType4KindE0ELNS_15FloatRoundStyleE2ESJ_EENS1_15EpilogueDefaultEEEEEvvEEEEvNT_6ParamsE,@function
        .size           _ZN7cutlass13device_kernelINS_4gemm6kernel13GemmUniversalIN4cute5tupleIJiiiiEEENS1_10collective13CollectiveMmaINS1_34MainloopSm90TmaGmmaWarpSpecializedILi3ENS5_IJNS4_1CILi2EEENSA_ILi1EEESC_EEENS1_35KernelTmaWarpSpecializedCooperativeEEENS5_IJNSA_ILi128EEESG_NSA_ILi64EEEEEENS_10bfloat16_tENS5_IJlSC_lEEESJ_SK_NS4_8TiledMMAINS4_8MMA_AtomIJNS4_4SM904GMMA28MMA_64x128x16_F32BF16BF16_SSILNSO_5MajorE0ELSQ_0ELNSO_7ScaleInE1ELSR_1EEEEEENS4_6LayoutISD_NS5_IJSC_NSA_ILi0EEESV_EEEEENS5_IJNS4_10UnderscoreESY_SY_EEEEENS4_13SM90_TMA_LOADENS4_14ComposedLayoutINS4_7SwizzleILi3ELi4ELi3EEENS4_18smem_ptr_flag_bitsILi16EEENSU_INS5_IJNSA_ILi8EEESH_EEENS5_IJSH_SC_EEEEEEEvNS4_8identityENS4_23SM90_TMA_LOAD_MULTICASTES1B_vS1C_EENS_8epilogue10collective6detail29Sm90TmaWarpSpecializedAdapterINS1G_15DefaultEpilogueISJ_SK_SK_NS1F_6thread17LinearCombinationISJ_Li1EffLNS1K_9ScaleType4KindE0ELNS_15FloatRoundStyleE2ESJ_EENS1_15EpilogueDefaultEEEEEvvEEEEvNT_6ParamsE,(.L_x_195 - _ZN7cutlass13device_kernelINS_4gemm6kernel13GemmUniversalIN4cute5tupleIJiiiiEEENS1_10collective13CollectiveMmaINS1_34MainloopSm90TmaGmmaWarpSpecializedILi3ENS5_IJNS4_1CILi2EEENSA_ILi1EEESC_EEENS1_35KernelTmaWarpSpecializedCooperativeEEENS5_IJNSA_ILi128EEESG_NSA_ILi64EEEEEENS_10bfloat16_tENS5_IJlSC_lEEESJ_SK_NS4_8TiledMMAINS4_8MMA_AtomIJNS4_4SM904GMMA28MMA_64x128x16_F32BF16BF16_SSILNSO_5MajorE0ELSQ_0ELNSO_7ScaleInE1ELSR_1EEEEEENS4_6LayoutISD_NS5_IJSC_NSA_ILi0EEESV_EEEEENS5_IJNS4_10UnderscoreESY_SY_EEEEENS4_13SM90_TMA_LOADENS4_14ComposedLayoutINS4_7SwizzleILi3ELi4ELi3EEENS4_18smem_ptr_flag_bitsILi16EEENSU_INS5_IJNSA_ILi8EEESH_EEENS5_IJSH_SC_EEEEEEEvNS4_8identityENS4_23SM90_TMA_LOAD_MULTICASTES1B_vS1C_EENS_8epilogue10collective6detail29Sm90TmaWarpSpecializedAdapterINS1G_15DefaultEpilogueISJ_SK_SK_NS1F_6thread17LinearCombinationISJ_Li1EffLNS1K_9ScaleType4KindE0ELNS_15FloatRoundStyleE2ESJ_EENS1_15EpilogueDefaultEEEEEvvEEEEvNT_6ParamsE)
        .other          _ZN7cutlass13device_kernelINS_4gemm6kernel13GemmUniversalIN4cute5tupleIJiiiiEEENS1_10collective13CollectiveMmaINS1_34MainloopSm90TmaGmmaWarpSpecializedILi3ENS5_IJNS4_1CILi2EEENSA_ILi1EEESC_EEENS1_35KernelTmaWarpSpecializedCooperativeEEENS5_IJNSA_ILi128EEESG_NSA_ILi64EEEEEENS_10bfloat16_tENS5_IJlSC_lEEESJ_SK_NS4_8TiledMMAINS4_8MMA_AtomIJNS4_4SM904GMMA28MMA_64x128x16_F32BF16BF16_SSILNSO_5MajorE0ELSQ_0ELNSO_7ScaleInE1ELSR_1EEEEEENS4_6LayoutISD_NS5_IJSC_NSA_ILi0EEESV_EEEEENS5_IJNS4_10UnderscoreESY_SY_EEEEENS4_13SM90_TMA_LOADENS4_14ComposedLayoutINS4_7SwizzleILi3ELi4ELi3EEENS4_18smem_ptr_flag_bitsILi16EEENSU_INS5_IJNSA_ILi8EEESH_EEENS5_IJSH_SC_EEEEEEEvNS4_8identityENS4_23SM90_TMA_LOAD_MULTICASTES1B_vS1C_EENS_8epilogue10collective6detail29Sm90TmaWarpSpecializedAdapterINS1G_15DefaultEpilogueISJ_SK_SK_NS1F_6thread17LinearCombinationISJ_Li1EffLNS1K_9ScaleType4KindE0ELNS_15FloatRoundStyleE2ESJ_EENS1_15EpilogueDefaultEEEEEvvEEEEvNT_6ParamsE,@"STO_CUDA_ENTRY STV_DEFAULT"
_ZN7cutlass13device_kernelINS_4gemm6kernel13GemmUniversalIN4cute5tupleIJiiiiEEENS1_10collective13CollectiveMmaINS1_34MainloopSm90TmaGmmaWarpSpecializedILi3ENS5_IJNS4_1CILi2EEENSA_ILi1EEESC_EEENS1_35KernelTmaWarpSpecializedCooperativeEEENS5_IJNSA_ILi128EEESG_NSA_ILi64EEEEEENS_10bfloat16_tENS5_IJlSC_lEEESJ_SK_NS4_8TiledMMAINS4_8MMA_AtomIJNS4_4SM904GMMA28MMA_64x128x16_F32BF16BF16_SSILNSO_5MajorE0ELSQ_0ELNSO_7ScaleInE1ELSR_1EEEEEENS4_6LayoutISD_NS5_IJSC_NSA_ILi0EEESV_EEEEENS5_IJNS4_10UnderscoreESY_SY_EEEEENS4_13SM90_TMA_LOADENS4_14ComposedLayoutINS4_7SwizzleILi3ELi4ELi3EEENS4_18smem_ptr_flag_bitsILi16EEENSU_INS5_IJNSA_ILi8EEESH_EEENS5_IJSH_SC_EEEEEEEvNS4_8identityENS4_23SM90_TMA_LOAD_MULTICASTES1B_vS1C_EENS_8epilogue10collective6detail29Sm90TmaWarpSpecializedAdapterINS1G_15DefaultEpilogueISJ_SK_SK_NS1F_6thread17LinearCombinationISJ_Li1EffLNS1K_9ScaleType4KindE0ELNS_15FloatRoundStyleE2ESJ_EENS1_15EpilogueDefaultEEEEEvvEEEEvNT_6ParamsE:
[----:B------:R-:W0:Y:S01]  /*0000*/  LDC R1, c[0x0][0x28] ;  /* 0x00000a00ff017b82 */ /* 0x000e220000000800 */
[----:B------:R-:W1:Y:S01]  /*0010*/  S2R R95, SR_TID.X ;  /* 0x00000000005f7919 */ /* 0x000e620000002100 */
[----:B------:R-:W-:Y:S01]  /*0020*/  ELECT P0, URZ, PT ;  /* 0x00000000003f782f */ /* 0x000fe20003800000 */
[----:B------:R-:W-:Y:S01]  /*0030*/  BSSY B0, `(.L_x_0) ;  /* 0x000000f000007945 */ /* 0x000fe20003800000 */
[--C-:B-1----:R-:W-:Y:S02]  /*0040*/  SHF.R.U32.HI R0, RZ, 0x5, R95.reuse ;  /* 0x00000005ff007819 */ /* 0x102fe4000001165f */
[----:B------:R-:W-:-:S03]  /*0050*/  SHF.R.U32.HI R7, RZ, 0x7, R95 ;  /* 0x00000007ff077819 */ /* 0x000fc6000001165f */
[----:B------:R-:W1:Y:S04]  /*0060*/  SHFL.IDX PT, R3, R0, RZ, 0x1f ;  /* 0x00001fff00037589 */ /* 0x000e6800000e0000 */
[----:B------:R2:W3:Y:S01]  /*0070*/  SHFL.IDX PT, R2, R7, RZ, 0x1f ;  /* 0x00001fff07027589 */ /* 0x0004e200000e0000 */
[----:B-1----:R-:W-:-:S13]  /*0080*/  ISETP.NE.OR P0, PT, R3, RZ, !P0 ;  /* 0x000000ff0300720c */ /* 0x002fda0004705670 */
[----:B0-23--:R-:W-:Y:S05]  /*0090*/  @P0 BRA `(.L_x_1) ;  /* 0x0000000000200947 */ /* 0x00dfea0003800000 */
[----:B------:R-:W-:Y:S02]  /*00a0*/  ULDC.64 UR4, c[0x0][0x198] ;  /* 0x0000660000047ab9 */ /* 0x000fe40000000a00 */
[----:B------:R-:W-:Y:S02]  /*00b0*/  UIADD3 UR6, UP0, UR4, 0xf0, URZ ;  /* 0x000000f004067890 */ /* 0x000fe4000ff1e03f */
[----:B------:R-:W-:Y:S02]  /*00c0*/  UIADD3 UR4, UP1, UR4, 0x1f0, URZ ;  /* 0x000001f004047890 */ /* 0x000fe4000ff3e03f */
[----:B------:R-:W-:Y:S02]  /*00d0*/  UIADD3.X UR7, URZ, UR5, URZ, UP0, !UPT ;  /* 0x000000053f077290 */ /* 0x000fe400087fe43f */
[----:B------:R-:W-:-:S07]  /*00e0*/  UIADD3.X UR5, URZ, UR5, URZ, UP1, !UPT ;  /* 0x000000053f057290 */ /* 0x000fce0008ffe43f */
[----:B------:R0:W-:Y:S02]  /*00f0*/  UTMACCTL.PF [UR6] ;  /* 0x00000000060079b9 */ /* 0x0001e40008040000 */
[----:B------:R0:W-:Y:S02]  /*0100*/  UTMACCTL.PF [UR4] ;  /* 0x00000000040079b9 */ /* 0x0001e40008040000 */
[----:B0-----:R-:W-:Y:S01]  /*0110*/  NOP ;  /* 0x0000000000007918 */ /* 0x001fe20000000000 */
.L_x_1:
[----:B------:R-:W-:Y:S05]  /*0120*/  BSYNC B0 ;  /* 0x0000000000007941 */ /* 0x000fea0003800000 */
.L_x_0:
[----:B------:R-:W0:Y:S02]  /*0130*/  SHFL.IDX PT, R5, R0, RZ, 0x1f ;  /* 0x00001fff00057589 */ /* 0x000e2400000e0000 */
[----:B0-----:R-:W-:-:S13]  /*0140*/  ISETP.NE.AND P0, PT, R5, RZ, PT ;  /* 0x000000ff0500720c */ /* 0x001fda0003f05270 */
[----:B------:R-:W-:Y:S05]  /*0150*/  @P0 BRA `(.L_x_2) ;  /* 0x0000000000500947 */ /* 0x000fea0003800000 */
[----:B------:R-:W0:Y:S01]  /*0160*/  S2UR UR8, SR_CgaCtaId ;  /* 0x00000000000879c3 */ /* 0x000e220000008800 */
[----:B------:R-:W-:Y:S01]  /*0170*/  UMOV UR4, 0x400 ;  /* 0x0000040000047882 */ /* 0x000fe20000000000 */
[----:B------:R-:W-:Y:S01]  /*0180*/  UMOV UR5, 0x1 ;  /* 0x0000000100057882 */ /* 0x000fe20000000000 */
[----:B------:R-:W-:Y:S01]  /*0190*/  UMOV UR6, 0x4 ;  /* 0x0000000400067882 */ /* 0x000fe20000000000 */
[----:B------:R-:W-:Y:S01]  /*01a0*/  ELECT P0, URZ, PT ;  /* 0x00000000003f782f */ /* 0x000fe20003800000 */
[----:B------:R-:W-:-:S04]  /*01b0*/  UIADD3 UR6, -UR6, 0x100000, URZ ;  /* 0x0010000006067890 */ /* 0x000fc8000fffe13f */
[----:B------:R-:W-:Y:S02]  /*01c0*/  USHF.L.U32 UR7, UR6, 0xb, URZ ;  /* 0x0000000b06077899 */ /* 0x000fe4000800063f */
[----:B------:R-:W-:Y:S02]  /*01d0*/  USHF.L.U32 UR6, UR6, 0x1, URZ ;  /* 0x0000000106067899 */ /* 0x000fe4000800063f */
[----:B0-----:R-:W-:Y:S02]  /*01e0*/  ULEA UR8, UR8, UR4, 0x18 ;  /* 0x0000000408087291 */ /* 0x001fe4000f8ec03f */
[----:B------:R-:W-:-:S04]  /*01f0*/  UIADD3 UR4, -UR5, 0x100000, URZ ;  /* 0x0010000005047890 */ /* 0x000fc8000fffe13f */
[----:B------:R-:W-:Y:S02]  /*0200*/  USHF.L.U32 UR5, UR4, 0xb, URZ ;  /* 0x0000000b04057899 */ /* 0x000fe4000800063f */
[----:B------:R-:W-:Y:S01]  /*0210*/  USHF.L.U32 UR4, UR4, 0x1, URZ ;  /* 0x0000000104047899 */ /* 0x000fe2000800063f */
[----:B------:R-:W0:Y:S11]  /*0220*/  FENCE.VIEW.ASYNC.S ;  /* 0x00000000000073c6 */ /* 0x000e360000000000 */
[----:B0-----:R0:W1:Y:S01]  /*0230*/  SYNCS.EXCH.64 URZ, [UR8], UR4 ;  /* 0x00000004083f75b2 */ /* 0x0010620008000100 */
[----:B------:R0:W2:Y:S01]  /*0240*/  SYNCS.EXCH.64 URZ, [UR8+0x18], UR6 ;  /* 0x00001806083f75b2 */ /* 0x0000a20008000100 */
[----:B------:R0:W3:Y:S01]  /*0250*/  SYNCS.EXCH.64 URZ, [UR8+0x8], UR4 ;  /* 0x00000804083f75b2 */ /* 0x0000e20008000100 */
[----:B------:R0:W4:Y:S01]  /*0260*/  SYNCS.EXCH.64 URZ, [UR8+0x20], UR6 ;  /* 0x00002006083f75b2 */ /* 0x0001220008000100 */
[----:B------:R0:W0:Y:S01]  /*0270*/  SYNCS.EXCH.64 URZ, [UR8+0x10], UR4 ;  /* 0x00001004083f75b2 */ /* 0x0000220008000100 */
[----:B------:R0:W0:Y:S01]  /*0280*/  SYNCS.EXCH.64 URZ, [UR8+0x28], UR6 ;  /* 0x00002806083f75b2 */ /* 0x0000220008000100 */
[----:B------:R-:W-:Y:S01]  /*0290*/  NOP ;  /* 0x0000000000007918 */ /* 0x000fe20000000000 */
.L_x_2:
[----:B------:R-:W-:Y:S01]  /*02a0*/  SHF.R.S32.HI R4, RZ, 0x1f, R95 ;  /* 0x0000001fff047819 */ /* 0x000fe2000001145f */
[----:B------:R-:W5:Y:S01]  /*02b0*/  SHFL.IDX PT, R0, R0, RZ, 0x1f ;  /* 0x00001fff00007589 */ /* 0x000f6200000e0000 */
[----:B0-----:R-:W0:Y:S01]  /*02c0*/  S2UR UR8, SR_CTAID.X ;  /* 0x00000000000879c3 */ /* 0x001e220000002500 */
[----:B------:R-:W-:Y:S02]  /*02d0*/  ELECT P0, URZ, PT ;  /* 0x00000000003f782f */ /* 0x000fe40003800000 */
[----:B------:R-:W-:Y:S01]  /*02e0*/  LEA.HI R4, R4, R95, RZ, 0x7 ;  /* 0x0000005f04047211 */ /* 0x000fe200078f38ff */
[----:B------:R-:W-:Y:S01]  /*02f0*/  ULDC UR4, c[0x0][0x150] ;  /* 0x0000540000047ab9 */ /* 0x000fe20000000800 */
[----:B------:R-:W-:Y:S01]  /*0300*/  SHF.R.S32.HI R6, RZ, 0x1f, R5 ;  /* 0x0000001fff067819 */ /* 0x000fe20000011405 */
[----:B------:R-:W-:Y:S01]  /*0310*/  NOP ;  /* 0x0000000000007918 */ /* 0x000fe20000000000 */
[----:B------:R-:W-:Y:S01]  /*0320*/  LOP3.LUT R4, R4, 0xffffff80, RZ, 0xc0, !PT ;  /* 0xffffff8004047812 */ /* 0x000fe200078ec0ff */
[----:B------:R-:W-:Y:S01]  /*0330*/  NOP ;  /* 0x0000000000007918 */ /* 0x000fe20000000000 */
[----:B------:R-:W-:Y:S01]  /*0340*/  LEA.HI R6, R6, R5, RZ, 0x2 ;  /* 0x0000000506067211 */ /* 0x000fe200078f10ff */
[----:B------:R-:W1:Y:S01]  /*0350*/  LDC R11, c[0x0][0x144] ;  /* 0x00005100ff0b7b82 */ /* 0x000e620000000800 */
[----:B------:R-:W-:Y:S01]  /*0360*/  IMAD.MOV.U32 R22, RZ, RZ, 0x1 ;  /* 0x00000001ff167424 */ /* 0x000fe200078e00ff */
[----:B------:R-:W-:Y:S01]  /*0370*/  ISETP.NE.AND P3, PT, R2, RZ, PT ;  /* 0x000000ff0200720c */ /* 0x000fe20003f65270 */
[----:B------:R-:W-:Y:S01]  /*0380*/  IMAD.IADD R8, R95, 0x1, -R4 ;  /* 0x000000015f087824 */ /* 0x000fe200078e0a04 */
[----:B------:R-:W-:Y:S01]  /*0390*/  LOP3.LUT R6, R6, 0x3ffffffc, RZ, 0xc0, !PT ;  /* 0x3ffffffc06067812 */ /* 0x000fe200078ec0ff */
[----:B------:R-:W2:Y:S03]  /*03a0*/  S2R R4, SR_CTAID.Y ;  /* 0x0000000000047919 */ /* 0x000ea60000002600 */
[----:B------:R-:W-:Y:S01]  /*03b0*/  SHF.R.S32.HI R9, RZ, 0x1f, R8 ;  /* 0x0000001fff097819 */ /* 0x000fe20000011408 */
[----:B------:R-:W-:Y:S01]  /*03c0*/  IMAD.IADD R6, R5, 0x1, -R6 ;  /* 0x0000000105067824 */ /* 0x000fe200078e0a06 */
[----:B------:R-:W3:Y:S02]  /*03d0*/  LDC R13, c[0x0][0x140] ;  /* 0x00005000ff0d7b82 */ /* 0x000ee40000000800 */
[----:B------:R-:W-:-:S02]  /*03e0*/  LEA.HI R9, R9, R8, RZ, 0x3 ;  /* 0x0000000809097211 */ /* 0x000fc400078f18ff */
[----:B-----5:R-:W-:Y:S02]  /*03f0*/  ISETP.NE.OR P0, PT, R0, RZ, !P0 ;  /* 0x000000ff0000720c */ /* 0x020fe40004705670 */
[--C-:B------:R-:W-:Y:S02]  /*0400*/  SHF.R.S32.HI R0, RZ, 0x3, R9.reuse ;  /* 0x00000003ff007819 */ /* 0x100fe40000011409 */
[----:B0-----:R-:W-:Y:S02]  /*0410*/  I2FP.F32.U32 R10, UR8 ;  /* 0x00000008000a7c45 */ /* 0x001fe40008201000 */
[----:B------:R-:W-:-:S03]  /*0420*/  SHF.R.S32.HI R9, RZ, 0x1f, R9 ;  /* 0x0000001fff097819 */ /* 0x000fc60000011409 */
[----:B------:R-:W-:Y:S01]  /*0430*/  FMUL R10, R10, UR4 ;  /* 0x000000040a0a7c20 */ /* 0x000fe20008400000 */
[----:B------:R-:W-:Y:S01]  /*0440*/  LEA.HI R9, R9, R0, RZ, 0x2 ;  /* 0x0000000009097211 */ /* 0x000fe200078f10ff */
[----:B------:R-:W-:Y:S02]  /*0450*/  ULDC UR4, c[0x0][0x154] ;  /* 0x0000550000047ab9 */ /* 0x000fe40000000800 */
[----:B------:R-:W-:Y:S01]  /*0460*/  VOTEU.ALL UP0, P0 ;  /* 0x00000000003f7886 */ /* 0x000fe20000000000 */
[----:B------:R-:W-:Y:S01]  /*0470*/  LOP3.LUT R9, R9, 0xfffffffc, RZ, 0xc0, !PT ;  /* 0xfffffffc09097812 */ /* 0x000fe200078ec0ff */
[----:B------:R-:W0:Y:S01]  /*0480*/  F2I.U32.TRUNC.NTZ R10, R10 ;  /* 0x0000000a000a7305 */ /* 0x000e22000020f000 */
[----:B------:R-:W-:Y:S02]  /*0490*/  VOTEU.ALL UP1, P0 ;  /* 0x00000000003f7886 */ /* 0x000fe40000020000 */
[----:B------:R-:W5:Y:S01]  /*04a0*/  @!UP0 S2UR UR7, SR_CgaCtaId ;  /* 0x00000000000789c3 */ /* 0x000f620000008800 */
[----:B------:R-:W-:Y:S01]  /*04b0*/  IMAD.IADD R9, R0, 0x1, -R9 ;  /* 0x0000000100097824 */ /* 0x000fe200078e0a09 */
[----:B------:R-:W-:Y:S01]  /*04c0*/  SHF.R.S32.HI R0, RZ, 0x1f, R3 ;  /* 0x0000001fff007819 */ /* 0x000fe20000011403 */
[----:B------:R-:W-:Y:S01]  /*04d0*/  @!UP0 UMOV UR6, 0x400 ;  /* 0x0000040000068882 */ /* 0x000fe20000000000 */
[----:B---3--:R-:W-:Y:S01]  /*04e0*/  ISETP.EQ.U32.AND P2, PT, R13, 0x1, PT ;  /* 0x000000010d00780c */ /* 0x008fe20003f42070 */
[----:B------:R-:W-:Y:S01]  /*04f0*/  IMAD R19, R6, 0x4, R9 ;  /* 0x0000000406137824 */ /* 0x000fe200078e0209 */
[----:B--2---:R-:W-:-:S02]  /*0500*/  I2FP.F32.U32 R12, R4 ;  /* 0x00000004000c7245 */ /* 0x004fc40000201000 */
[----:B------:R-:W2:Y:S01]  /*0510*/  LDC R9, c[0x0][0x148] ;  /* 0x00005200ff097b82 */ /* 0x000ea20000000800 */
[----:B------:R-:W-:Y:S02]  /*0520*/  LEA.HI R0, R0, R3, RZ, 0x2 ;  /* 0x0000000300007211 */ /* 0x000fe400078f10ff */
[----:B------:R-:W-:Y:S01]  /*0530*/  LEA.HI R6, R19, R19, RZ, 0x1 ;  /* 0x0000001313067211 */ /* 0x000fe200078f08ff */
[----:B0-----:R-:W-:Y:S02]  /*0540*/  IMAD.MOV R14, RZ, RZ, -R10 ;  /* 0x000000ffff0e7224 */ /* 0x001fe400078e0a0a */
[----:B------:R-:W-:Y:S01]  /*0550*/  FMUL R12, R12, UR4 ;  /* 0x000000040c0c7c20 */ /* 0x000fe20008400000 */
[----:B------:R-:W-:Y:S01]  /*0560*/  LOP3.LUT R0, R0, 0xfffffffc, RZ, 0xc0, !PT ;  /* 0xfffffffc00007812 */ /* 0x000fe200078ec0ff */
[----:B------:R-:W-:Y:S01]  /*0570*/  UMOV UR4, 0x20 ;  /* 0x0000002000047882 */ /* 0x000fe20000000000 */
[----:B------:R-:W-:Y:S01]  /*0580*/  LOP3.LUT R10, R6, 0xfffffffe, RZ, 0xc0, !PT ;  /* 0xfffffffe060a7812 */ /* 0x000fe200078ec0ff */
[----:B-1----:R-:W-:Y:S01]  /*0590*/  IMAD R6, R11, R14, UR8 ;  /* 0x000000080b067e24 */ /* 0x002fe2000f8e020e */
[----:B------:R-:W-:-:S04]  /*05a0*/  @!UP0 UIADD3 UR4, -UR4, 0x100000, URZ ;  /* 0x0010000004048890 */ /* 0x000fc8000fffe13f */
[----:B------:R-:W-:Y:S02]  /*05b0*/  @!UP0 USHF.L.U32 UR5, UR4, 0xb, URZ ;  /* 0x0000000b04058899 */ /* 0x000fe4000800063f */
[----:B------:R-:W-:Y:S01]  /*05c0*/  @!UP0 USHF.L.U32 UR4, UR4, 0x1, URZ ;  /* 0x0000000104048899 */ /* 0x000fe2000800063f */
[----:B------:R-:W0:Y:S01]  /*05d0*/  F2I.U32.TRUNC.NTZ R12, R12 ;  /* 0x0000000c000c7305 */ /* 0x000e22000020f000 */
[----:B------:R-:W-:Y:S02]  /*05e0*/  IMAD.IADD R3, R3, 0x1, -R0 ;  /* 0x0000000103037824 */ /* 0x000fe400078e0a00 */
[C---:B------:R-:W-:Y:S02]  /*05f0*/  IMAD.IADD R11, R19.reuse, 0x1, -R10 ;  /* 0x00000001130b7824 */ /* 0x040fe400078e0a0a */
[----:B------:R-:W-:Y:S01]  /*0600*/  IMAD.SHL.U32 R10, R19, 0x4, RZ ;  /* 0x00000004130a7824 */ /* 0x000fe200078e00ff */
[----:B-----5:R-:W-:Y:S01]  /*0610*/  @!UP0 ULEA UR6, UR7, UR6, 0x18 ;  /* 0x0000000607068291 */ /* 0x020fe2000f8ec03f */
[----:B------:R-:W-:Y:S01]  /*0620*/  ISETP.NE.AND P1, PT, R3, 0x3, PT ;  /* 0x000000030300780c */ /* 0x000fe20003f25270 */
[----:B------:R-:W-:Y:S01]  /*0630*/  VOTEU.ALL UP0, P0 ;  /* 0x00000000003f7886 */ /* 0x000fe20000000000 */
[----:B------:R-:W-:-:S02]  /*0640*/  ISETP.NE.AND P4, PT, R11, R6, PT ;  /* 0x000000060b00720c */ /* 0x000fc40003f85270 */
[----:B------:R-:W-:Y:S02]  /*0650*/  LOP3.LUT R19, R19, 0xc, R10, 0x78, !PT ;  /* 0x0000000c13137812 */ /* 0x000fe400078e780a */
[----:B------:R-:W-:Y:S01]  /*0660*/  LOP3.LUT P0, RZ, R8, 0x7, RZ, 0xc0, !PT ;  /* 0x0000000708ff7812 */ /* 0x000fe2000780c0ff */
[C---:B------:R-:W-:Y:S01]  /*0670*/  VIADD R8, R2.reuse, 0xffffffff ;  /* 0xffffffff02087836 */ /* 0x040fe20000000000 */
[----:B------:R-:W-:Y:S01]  /*0680*/  ISETP.EQ.OR P1, PT, R3, RZ, !P1 ;  /* 0x000000ff0300720c */ /* 0x000fe20004f22670 */
[----:B0-----:R-:W-:Y:S01]  /*0690*/  IMAD.MOV R23, RZ, RZ, -R12 ;  /* 0x000000ffff177224 */ /* 0x001fe200078e0a0c */
[----:B------:R-:W-:Y:S01]  /*06a0*/  ISETP.LT.U32.AND P0, PT, R19, 0x2, !P0 ;  /* 0x000000021300780c */ /* 0x000fe20004701070 */
[----:B------:R-:W0:Y:S02]  /*06b0*/  FENCE.VIEW.ASYNC.S ;  /* 0x00000000000073c6 */ /* 0x000e240000000000 */
[----:B0-----:R0:W1:Y:S01]  /*06c0*/  @!UP0 SYNCS.EXCH.64 URZ, [UR6+0x40], UR4 ;  /* 0x00004004063f85b2 */ /* 0x0010620008000100 */
[----:B------:R-:W-:Y:S01]  /*06d0*/  ISETP.EQ.AND P1, PT, R2, RZ, P1 ;  /* 0x000000ff0200720c */ /* 0x000fe20000f22270 */
[----:B--2---:R-:W-:Y:S01]  /*06e0*/  IMAD R11, R9, R23, R4 ;  /* 0x00000017090b7224 */ /* 0x004fe200078e0204 */
[----:B------:R-:W-:-:S02]  /*06f0*/  ISETP.GE.U32.AND P6, PT, R8, 0x2, PT ;  /* 0x000000020800780c */ /* 0x000fc40003fc6070 */
[----:B------:R-:W-:Y:S02]  /*0700*/  @P4 LEA.HI R0, R19, R19, RZ, 0x1 ;  /* 0x0000001313004211 */ /* 0x000fe400078f08ff */
[----:B------:R-:W-:Y:S02]  /*0710*/  SEL R18, RZ, 0x1, !P1 ;  /* 0x00000001ff127807 */ /* 0x000fe40004800000 */
[----:B------:R-:W-:Y:S02]  /*0720*/  @P4 SHF.R.S32.HI R0, RZ, 0x1, R0 ;  /* 0x00000001ff004819 */ /* 0x000fe40000011400 */
[----:B------:R-:W-:Y:S02]  /*0730*/  SEL R18, R18, 0x2, P6 ;  /* 0x0000000212127807 */ /* 0x000fe40003000000 */
[----:B------:R-:W-:Y:S02]  /*0740*/  @P4 ISETP.NE.AND P5, PT, R0, R11, PT ;  /* 0x0000000b0000420c */ /* 0x000fe40003fa5270 */
[----:B------:R-:W-:Y:S01]  /*0750*/  SEL R11, RZ, 0x1, !P0 ;  /* 0x00000001ff0b7807 */ /* 0x000fe20004000000 */
[----:B------:R0:W2:Y:S01]  /*0760*/  @!UP1 SYNCS.EXCH.64 URZ, [UR6+0x48], UR4 ;  /* 0x00004804063f95b2 */ /* 0x0000a20008000100 */
[----:B------:R-:W-:Y:S01]  /*0770*/  @P4 SEL R22, RZ, 0x1, P5 ;  /* 0x00000001ff164807 */ /* 0x000fe20002800000 */
[----:B------:R-:W-:Y:S01]  /*0780*/  NOP ;  /* 0x0000000000007918 */ /* 0x000fe20000000000 */
[----:B------:R-:W-:-:S02]  /*0790*/  LOP3.LUT R0, R95, 0x7f, RZ, 0xc0, !PT ;  /* 0x0000007f5f007812 */ /* 0x000fc400078ec0ff */
[----:B------:R-:W-:Y:S01]  /*07a0*/  LOP3.LUT R22, R22, R11, RZ, 0xc0, !PT ;  /* 0x0000000b16167212 */ /* 0x000fe200078ec0ff */
[----:B01----:R-:W-:Y:S06]  /*07b0*/  @!P2 BRA `(.L_x_3) ;  /* 0x000000000008a947 */ /* 0x003fec0003800000 */
[----:B--2-4-:R-:W-:Y:S01]  /*07c0*/  UCGABAR_ARV ;  /* 0x00000000000079c7 */ /* 0x014fe20008000000 */
[----:B------:R-:W-:Y:S05]  /*07d0*/  BRA `(.L_x_4) ;  /* 0x0000000000047947 */ /* 0x000fea0003800000 */
.L_x_3:
[----:B--2-4-:R-:W-:Y:S01]  /*07e0*/  NOP ;  /* 0x0000000000007918 */ /* 0x014fe20000000000 */
.L_x_4:
[----:B------:R-:W0:Y:S01]  /*07f0*/  LDC R2, c[0x0][0x65c] ;  /* 0x00019700ff027b82 */ /* 0x000e220000000800 */
[----:B------:R-:W-:Y:S02]  /*0800*/  IMAD.U32 R10, RZ, RZ, UR8 ;  /* 0x00000008ff0a7e24 */ /* 0x000fe4000f8e00ff */
[----:B------:R-:W-:Y:S01]  /*0810*/  IMAD.MOV.U32 R11, RZ, RZ, RZ ;  /* 0x000000ffff0b7224 */ /* 0x000fe200078e00ff */
[----:B0-----:R-:W-:-:S04]  /*0820*/  ISETP.NE.AND P1, PT, R2, 0x1, PT ;  /* 0x000000010200780c */ /* 0x001fc80003f25270 */
[----:B------:R-:W-:-:S09]  /*0830*/  P2R R5, PR, RZ, 0x2 ;  /* 0x00000002ff057803 */ /* 0x000fd20000000000 */
[----:B------:R-:W0:Y:S01]  /*0840*/  @P1 LDC R17, c[0x0][0x10] ;  /* 0x00000400ff111b82 */ /* 0x000e220000000800 */
[----:B------:R-:W-:Y:S02]  /*0850*/  @P1 IMAD.MOV.U32 R5, RZ, RZ, RZ ;  /* 0x000000ffff051224 */ /* 0x000fe400078e00ff */
[----:B------:R-:W-:-:S05]  /*0860*/  @P1 IMAD.MOV.U32 R15, RZ, RZ, RZ ;  /* 0x000000ffff0f1224 */ /* 0x000fca00078e00ff */
[----:B------:R-:W1:Y:S01]  /*0870*/  @!P1 LDC R13, c[0x0][0xc] ;  /* 0x00000300ff0d9b82 */ /* 0x000e620000000800 */
[----:B------:R-:W-:Y:S01]  /*0880*/  ULDC UR4, c[0x0][0xc] ;  /* 0x0000030000047ab9 */ /* 0x000fe20000000800 */
[----:B------:R-:W-:Y:S01]  /*0890*/  ULDC UR5, c[0x0][0x10] ;  /* 0x0000040000057ab9 */ /* 0x000fe20000000800 */
[----:B------:R-:W-:Y:S01]  /*08a0*/  ULDC UR6, c[0x0][0x14] ;  /* 0x0000050000067ab9 */ /* 0x000fe20000000800 */
[----:B------:R-:W-:-:S04]  /*08b0*/  UIMAD.WIDE.U32 UR4, UR4, UR5, URZ ;  /* 0x00000005040472a5 */ /* 0x000fc8000f8e003f */
[----:B------:R-:W-:Y:S02]  /*08c0*/  UIMAD.WIDE.U32 UR36, UR4, UR6, URZ ;  /* 0x00000006042472a5 */ /* 0x000fe4000f8e003f */
[----:B------:R-:W-:-:S04]  /*08d0*/  UIMAD UR42, UR5, UR6, URZ ;  /* 0x00000006052a72a4 */ /* 0x000fc8000f8e023f */
[----:B------:R-:W-:Y:S01]  /*08e0*/  UIADD3 UR42, UR37, UR42, URZ ;  /* 0x0000002a252a7290 */ /* 0x000fe2000fffe03f */
[----:B0-----:R-:W-:-:S04]  /*08f0*/  @P1 IMAD.WIDE.U32 R16, R17, UR8, R4 ;  /* 0x0000000811101c25 */ /* 0x001fc8000f8e0004 */
[----:B------:R-:W-:Y:S02]  /*0900*/  @P1 IMAD.IADD R17, R17, 0x1, R15 ;  /* 0x0000000111111824 */ /* 0x000fe400078e020f */
[----:B-1----:R-:W-:-:S04]  /*0910*/  @!P1 IMAD.WIDE.U32 R10, R4, R13, R10 ;  /* 0x0000000d040a9225 */ /* 0x002fc800078e000a */
[----:B------:R-:W-:Y:S02]  /*0920*/  @!P1 IMAD.MOV.U32 R16, RZ, RZ, R10 ;  /* 0x000000ffff109224 */ /* 0x000fe400078e000a */
[----:B------:R-:W-:Y:S01]  /*0930*/  @!P1 IMAD.MOV.U32 R17, RZ, RZ, R11 ;  /* 0x000000ffff119224 */ /* 0x000fe200078e000b */
[----:B------:R-:W-:Y:S06]  /*0940*/  @!P2 BRA `(.L_x_5) ;  /* 0x00000000000ca947 */ /* 0x000fec0003800000 */
[----:B------:R-:W-:Y:S01]  /*0950*/  UCGABAR_WAIT ;  /* 0x0000000000007dc7 */ /* 0x000fe20008000000 */
[----:B------:R-:W-:Y:S01]  /*0960*/  CCTL.IVALL ;  /* 0x00000000ff00798f */ /* 0x000fe20002000000 */
[----:B------:R-:W-:Y:S05]  /*0970*/  BRA `(.L_x_6) ;  /* 0x0000000000047947 */ /* 0x000fea0003800000 */
.L_x_5:
[----:B------:R-:W-:Y:S06]  /*0980*/  BAR.SYNC.DEFER_BLOCKING 0x0 ;  /* 0x0000000000007b1d */ /* 0x000fec0000010000 */
.L_x_6:
[----:B------:R-:W-:Y:S05]  /*0990*/  @!P3 BRA `(.L_x_7) ;  /* 0x0000005c00a8b947 */ /* 0x000fea0003800000 */
[----:B------:R-:W-:-:S13]  /*09a0*/  ISETP.GT.U32.AND P0, PT, R8, 0x1, PT ;  /* 0x000000010800780c */ /* 0x000fda0003f04070 */
[----:B------:R-:W-:Y:S05]  /*09b0*/  @P0 EXIT ;  /* 0x000000000000094d */ /* 0x000fea0003800000 */
[----:B------:R-:W-:Y:S01]  /*09c0*/  ULDC.64 UR4, c[0x0][0x650] ;  /* 0x0001940000047ab9 */ /* 0x000fe20000000a00 */
[----:B------:R-:W-:Y:S01]  /*09d0*/  PRMT R3, RZ, 0x7610, R3 ;  /* 0x00007610ff037816 */ /* 0x000fe20000000003 */
[----:B------:R-:W-:Y:S01]  /*09e0*/  IMAD.MOV.U32 R103, RZ, RZ, -0x1 ;  /* 0xffffffffff677424 */ /* 0x000fe200078e00ff */
[----:B------:R-:W-:Y:S01]  /*09f0*/  ISETP.GE.U32.AND P0, PT, R16, UR4, PT ;  /* 0x0000000410007c0c */ /* 0x000fe2000bf06070 */
[----:B------:R-:W-:Y:S02]  /*0a00*/  IMAD.MOV.U32 R100, RZ, RZ, -0x1 ;  /* 0xffffffffff647424 */ /* 0x000fe400078e00ff */
[----:B------:R-:W-:Y:S01]  /*0a10*/  IMAD.MOV.U32 R101, RZ, RZ, -0x1 ;  /* 0xffffffffff657424 */ /* 0x000fe200078e00ff */
[----:B------:R-:W-:-:S13]  /*0a20*/  ISETP.GE.U32.AND.EX P0, PT, R17, UR5, PT, P0 ;  /* 0x0000000511007c0c */ /* 0x000fda000bf06100 */
[----:B------:R-:W-:Y:S05]  /*0a30*/  @P0 BRA `(.L_x_8) ;  /* 0x0000000400280947 */ /* 0x000fea0003800000 */
[----:B------:R-:W0:Y:S01]  /*0a40*/  LDC.64 R24, c[0x0][0x628] ;  /* 0x00018a00ff187b82 */ /* 0x000e220000000a00 */
[----:B------:R-:W-:Y:S02]  /*0a50*/  IMAD.MOV.U32 R10, RZ, RZ, R16 ;  /* 0x000000ffff0a7224 */ /* 0x000fe400078e0010 */
[----:B------:R-:W-:-:S05]  /*0a60*/  IMAD.MOV.U32 R11, RZ, RZ, R17 ;  /* 0x000000ffff0b7224 */ /* 0x000fca00078e0011 */
[----:B------:R-:W1:Y:S08]  /*0a70*/  LDC R8, c[0x0][0x630] ;  /* 0x00018c00ff087b82 */ /* 0x000e700000000800 */
[----:B------:R-:W2:Y:S01]  /*0a80*/  LDC.64 R26, c[0x0][0x620] ;  /* 0x00018800ff1a7b82 */ /* 0x000ea20000000a00 */
[----:B0-----:R-:W-:-:S04]  /*0a90*/  ISETP.NE.U32.AND P0, PT, R24, RZ, PT ;  /* 0x000000ff1800720c */ /* 0x001fc80003f05070 */
[----:B------:R-:W-:-:S13]  /*0aa0*/  ISETP.NE.AND.EX P0, PT, R25, RZ, PT, P0 ;  /* 0x000000ff1900720c */ /* 0x000fda0003f05300 */
[----:B-12---:R-:W-:Y:S05]  /*0ab0*/  @!P0 BRA `(.L_x_9) ;  /* 0x0000000000288947 */ /* 0x006fea0003800000 */
[----:B------:R-:W0:Y:S02]  /*0ac0*/  LDC R3, c[0x0][0x634] ;  /* 0x00018d00ff037b82 */ /* 0x000e240000000800 */
[----:B0-----:R-:W-:-:S05]  /*0ad0*/  IADD3 R3, P0, R16, R3, RZ ;  /* 0x0000000310037210 */ /* 0x001fca0007f1e0ff */
[----:B------:R-:W-:-:S04]  /*0ae0*/  IMAD.X R21, RZ, RZ, R17, P0 ;  /* 0x000000ffff157224 */ /* 0x000fc800000e0611 */
[----:B------:R-:W-:-:S04]  /*0af0*/  IMAD.WIDE.U32 R10, R21, R24, RZ ;  /* 0x00000018150a7225 */ /* 0x000fc800078e00ff */
[----:B------:R-:W-:-:S04]  /*0b00*/  IMAD.WIDE.U32 R12, P0, R3, R25, R10 ;  /* 0x00000019030c7225 */ /* 0x000fc8000780000a */
[----:B------:R-:W-:-:S04]  /*0b10*/  IMAD.WIDE.U32 R10, R3, R24, RZ ;  /* 0x00000018030a7225 */ /* 0x000fc800078e00ff */
[----:B------:R-:W-:Y:S01]  /*0b20*/  IMAD.X R15, RZ, RZ, RZ, P0 ;  /* 0x000000ffff0f7224 */ /* 0x000fe200000e06ff */
[----:B------:R-:W-:Y:S01]  /*0b30*/  IADD3 RZ, P0, R11, R12, RZ ;  /* 0x0000000c0bff7210 */ /* 0x000fe20007f1e0ff */
[----:B------:R-:W-:-:S04]  /*0b40*/  IMAD.MOV.U32 R14, RZ, RZ, R13 ;  /* 0x000000ffff0e7224 */ /* 0x000fc800078e000d */
[----:B------:R-:W-:-:S08]  /*0b50*/  IMAD.WIDE.U32.X R10, R21, R25, R14, P0 ;  /* 0x00000019150a7225 */ /* 0x000fd000000e040e */
.L_x_9:
[----:B------:R-:W0:Y:S01]  /*0b60*/  LDC.64 R30, c[0x0][0x640] ;  /* 0x00019000ff1e7b82 */ /* 0x000e220000000a00 */
[-CC-:B------:R-:W-:Y:S01]  /*0b70*/  SHF.R.U64 R101, R10, R8.reuse, R11.reuse ;  /* 0x000000080a657219 */ /* 0x180fe2000000120b */
[----:B------:R-:W-:Y:S01]  /*0b80*/  IMAD R29, R9, R23, R4 ;  /* 0x00000017091d7224 */ /* 0x000fe200078e0204 */
[----:B------:R-:W-:Y:S01]  /*0b90*/  SHF.R.U32.HI R3, RZ, R8, R11 ;  /* 0x00000008ff037219 */ /* 0x000fe2000001160b */
[----:B------:R-:W-:Y:S01]  /*0ba0*/  IMAD.MOV.U32 R23, RZ, RZ, 0x1 ;  /* 0x00000001ff177424 */ /* 0x000fe200078e00ff */
[----:B------:R-:W-:-:S03]  /*0bb0*/  IADD3 R5, P0, RZ, -R101, RZ ;  /* 0x80000065ff057210 */ /* 0x000fc60007f1e0ff */
[----:B------:R-:W1:Y:S02]  /*0bc0*/  LDC R12, c[0x0][0x618] ;  /* 0x00018600ff0c7b82 */ /* 0x000e640000000800 */
[----:B------:R-:W-:Y:S02]  /*0bd0*/  IMAD.X R3, RZ, RZ, ~R3, P0 ;  /* 0x000000ffff037224 */ /* 0x000fe400000e0e03 */
[----:B------:R-:W-:-:S04]  /*0be0*/  IMAD.WIDE.U32 R10, R5, R26, R16 ;  /* 0x0000001a050a7225 */ /* 0x000fc800078e0010 */
[----:B------:R-:W2:Y:S01]  /*0bf0*/  LDC R20, c[0x0][0x608] ;  /* 0x00018200ff147b82 */ /* 0x000ea20000000800 */
[----:B------:R-:W-:Y:S02]  /*0c00*/  IMAD R8, R3, R26, RZ ;  /* 0x0000001a03087224 */ /* 0x000fe400078e02ff */
[----:B------:R-:W-:Y:S02]  /*0c10*/  IMAD.MOV.U32 R3, RZ, RZ, -0x1 ;  /* 0xffffffffff037424 */ /* 0x000fe400078e00ff */
[----:B------:R-:W-:-:S03]  /*0c20*/  IMAD R5, R5, R27, R8 ;  /* 0x0000001b05057224 */ /* 0x000fc600078e0208 */
[----:B------:R-:W3:Y:S01]  /*0c30*/  LDC R28, c[0x0][0x658] ;  /* 0x00019600ff1c7b82 */ /* 0x000ee20000000800 */
[----:B------:R-:W-:Y:S01]  /*0c40*/  IMAD.IADD R5, R11, 0x1, R5 ;  /* 0x000000010b057824 */ /* 0x000fe200078e0205 */
[----:B0-----:R-:W-:-:S04]  /*0c50*/  ISETP.NE.U32.AND P0, PT, R30, RZ, PT ;  /* 0x000000ff1e00720c */ /* 0x001fc80003f05070 */
[----:B------:R-:W-:Y:S02]  /*0c60*/  ISETP.NE.AND.EX P0, PT, R31, RZ, PT, P0 ;  /* 0x000000ff1f00720c */ /* 0x000fe40003f05300 */
[----:B------:R-:W0:Y:S01]  /*0c70*/  LDC R24, c[0x0][0x600] ;  /* 0x00018000ff187b82 */ /* 0x000e220000000800 */
[-CC-:B-1----:R-:W-:Y:S02]  /*0c80*/  SHF.R.U64 R14, R10, R12.reuse, R5.reuse ;  /* 0x0000000c0a0e7219 */ /* 0x182fe40000001205 */
[----:B------:R-:W-:-:S05]  /*0c90*/  SHF.R.U32.HI R5, RZ, R12, R5 ;  /* 0x0000000cff057219 */ /* 0x000fca0000011605 */
[----:B------:R-:W1:Y:S01]  /*0ca0*/  LDC R15, c[0x0][0x648] ;  /* 0x00019200ff0f7b82 */ /* 0x000e620000000800 */
[-CC-:B--2---:R-:W-:Y:S02]  /*0cb0*/  SHF.R.U64 R27, R14, R20.reuse, R5.reuse ;  /* 0x000000140e1b7219 */ /* 0x184fe40000001205 */
[----:B------:R-:W-:-:S05]  /*0cc0*/  SHF.R.U32.HI R5, RZ, R20, R5 ;  /* 0x00000014ff057219 */ /* 0x000fca0000011605 */
[----:B------:R-:W2:Y:S01]  /*0cd0*/  LDC R21, c[0x0][0x638] ;  /* 0x00018e00ff157b82 */ /* 0x000ea20000000800 */
[-CC-:B---3--:R-:W-:Y:S02]  /*0ce0*/  SHF.R.U64 R20, R27, R28.reuse, R5.reuse ;  /* 0x0000001c1b147219 */ /* 0x188fe40000001205 */
[-C--:B------:R-:W-:Y:S02]  /*0cf0*/  SHF.L.U32 R3, R3, R28.reuse, RZ ;  /* 0x0000001c03037219 */ /* 0x080fe400000006ff */
[----:B------:R-:W-:Y:S01]  /*0d00*/  SHF.R.U32.HI R5, RZ, R28, R5 ;  /* 0x0000001cff057219 */ /* 0x000fe20000011605 */
[----:B------:R-:W-:Y:S01]  /*0d10*/  IMAD.MOV.U32 R4, RZ, RZ, R20 ;  /* 0x000000ffff047224 */ /* 0x000fe200078e0014 */
[----:B------:R-:W-:Y:S01]  /*0d20*/  LOP3.LUT R12, RZ, R3, RZ, 0x33, !PT ;  /* 0x00000003ff0c7212 */ /* 0x000fe200078e33ff */
[----:B------:R-:W3:Y:S01]  /*0d30*/  LDC R25, c[0x0][0x610] ;  /* 0x00018400ff197b82 */ /* 0x000ee20000000800 */
[----:B------:R-:W-:Y:S05]  /*0d40*/  @!P0 BRA `(.L_x_10) ;  /* 0x0000000000288947 */ /* 0x000fea0003800000 */
[----:B------:R-:W4:Y:S02]  /*0d50*/  LDC R3, c[0x0][0x64c] ;  /* 0x00019300ff037b82 */ /* 0x000f240000000800 */
[----:B----4-:R-:W-:-:S05]  /*0d60*/  IADD3 R3, P0, R20, R3, RZ ;  /* 0x0000000314037210 */ /* 0x010fca0007f1e0ff */
        /* <DEDUP_REMOVED lines=8> */
.L_x_10:
[----:B-1----:R-:W-:Y:S01]  /*0df0*/  SHF.R.U64 R4, R4, R15, R5 ;  /* 0x0000000f04047219 */ /* 0x002fe20000001205 */
[----:B0-----:R-:W-:Y:S01]  /*0e00*/  VIADD R5, R24, 0xffffffff ;  /* 0xffffffff18057836 */ /* 0x001fe20000000000 */
[----:B------:R-:W-:Y:S02]  /*0e10*/  SHF.L.U32 R3, R23, R28, RZ ;  /* 0x0000001c17037219 */ /* 0x000fe400000006ff */
[----:B------:R-:W-:Y:S01]  /*0e20*/  LOP3.LUT R12, R27, R12, RZ, 0xc0, !PT ;  /* 0x0000000c1b0c7212 */ /* 0x000fe200078ec0ff */
[----:B------:R-:W-:Y:S01]  /*0e30*/  IMAD.MOV R8, RZ, RZ, -R4 ;  /* 0x000000ffff087224 */ /* 0x000fe200078e0a04 */
[----:B------:R-:W-:Y:S02]  /*0e40*/  SEL R6, R6, R29, !P1 ;  /* 0x0000001d06067207 */ /* 0x000fe40004800000 */
[----:B------:R-:W-:Y:S01]  /*0e50*/  LOP3.LUT R5, R14, R5, RZ, 0xc0, !PT ;  /* 0x000000050e057212 */ /* 0x000fe200078ec0ff */
[----:B------:R-:W-:Y:S02]  /*0e60*/  IMAD R9, R3, R4, R12 ;  /* 0x0000000403097224 */ /* 0x000fe400078e020c */
[----:B--2---:R-:W-:-:S02]  /*0e70*/  IMAD R3, R8, R21, R20 ;  /* 0x0000001508037224 */ /* 0x004fc400078e0214 */
[----:B---3--:R-:W-:Y:S02]  /*0e80*/  IMAD R6, R9, R25, R6 ;  /* 0x0000001909067224 */ /* 0x008fe400078e0206 */
[----:B------:R-:W-:Y:S02]  /*0e90*/  IMAD R103, R3, R24, R5 ;  /* 0x0000001803677224 */ /* 0x000fe400078e0205 */
[----:B------:R-:W-:-:S03]  /*0ea0*/  IMAD.MOV.U32 R4, RZ, RZ, 0x1 ;  /* 0x00000001ff047424 */ /* 0x000fc600078e00ff */
[----:B------:R-:W-:Y:S02]  /*0eb0*/  SEL R100, R103, R6, !P1 ;  /* 0x0000000667647207 */ /* 0x000fe40004800000 */
[----:B------:R-:W-:Y:S02]  /*0ec0*/  PRMT R3, R4, 0x7610, R3 ;  /* 0x0000761004037816 */ /* 0x000fe40000000003 */
[----:B------:R-:W-:-:S07]  /*0ed0*/  SEL R103, R6, R103, !P1 ;  /* 0x0000006706677207 */ /* 0x000fce0004800000 */
.L_x_8:
[----:B------:R-:W-:-:S08]  /*0ee0*/  NOP ;  /* 0x0000000000007918 */ /* 0x000fd00000000000 */
[----:B------:R-:W0:Y:S02]  /*0ef0*/  USETMAXREG.TRY_ALLOC.CTAPOOL UP0, 0xe8 ;  /* 0x000000e8000079c8 */ /* 0x000e240008000600 */
[----:B0-----:R-:W-:-:S13]  /*0f00*/  PLOP3.LUT P0, PT, PT, PT, UP0, 0x80, 0x0 ;  /* 0x000000000000781c */ /* 0x001fda0003f0f008 */
[----:B------:R-:W-:Y:S05]  /*0f10*/  @!P0 BRA `(.L_x_8) ;  /* 0xfffffffc00f08947 */ /* 0x000fea000383ffff */
[----:B------:R-:W-:Y:S01]  /*0f20*/  ULDC.64 UR4, c[0x0][0x598] ;  /* 0x0001660000047ab9 */ /* 0x000fe20000000a00 */
[----:B------:R-:W-:Y:S01]  /*0f30*/  ULDC.64 UR38, c[0x0][0x208] ;  /* 0x0000820000267ab9 */ /* 0x000fe20000000a00 */
[----:B------:R-:W-:-:S04]  /*0f40*/  ISETP.NE.U32.AND P0, PT, RZ, UR4, PT ;  /* 0x00000004ff007c0c */ /* 0x000fc8000bf05070 */
[----:B------:R-:W-:-:S13]  /*0f50*/  ISETP.NE.AND.EX P0, PT, RZ, UR5, PT, P0 ;  /* 0x00000005ff007c0c */ /* 0x000fda000bf05300 */
[----:B------:R-:W-:Y:S05]  /*0f60*/  @!P0 BRA `(.L_x_11) ;  /* 0x00000000001c8947 */ /* 0x000fea0003800000 */
[----:B------:R-:W0:Y:S02]  /*0f70*/  LDC.64 R4, c[0x0][0x598] ;  /* 0x00016600ff047b82 */ /* 0x000e240000000a00 */
[----:B0-----:R-:W2:Y:S02]  /*0f80*/  LDG.E.64 R4, desc[UR38][R4.64] ;  /* 0x0000002604047981 */ /* 0x001ea4000c1e1b00 */
[----:B--2---:R-:W-:-:S04]  /*0f90*/  ISETP.NE.U32.AND P0, PT, R4, RZ, PT ;  /* 0x000000ff0400720c */ /* 0x004fc80003f05070 */
[----:B------:R-:W-:-:S13]  /*0fa0*/  ISETP.NE.AND.EX P0, PT, R5, RZ, PT, P0 ;  /* 0x000000ff0500720c */ /* 0x000fda0003f05300 */
[----:B------:R-:W-:Y:S05]  /*0fb0*/  @!P0 BRA `(.L_x_11) ;  /* 0x0000000000088947 */ /* 0x000fea0003800000 */
[----:B------:R0:W5:Y:S01]  /*0fc0*/  LD.E R23, desc[UR38][R4.64] ;  /* 0x0000002604177980 */ /* 0x000162000c101900 */
[----:B------:R-:W-:Y:S05]  /*0fd0*/  BRA `(.L_x_12) ;  /* 0x0000000000247947 */ /* 0x000fea0003800000 */
.L_x_11:
[----:B------:R-:W-:Y:S02]  /*0fe0*/  ULDC.64 UR4, c[0x0][0x588] ;  /* 0x0001620000047ab9 */ /* 0x000fe40000000a00 */
[----:B------:R-:W-:-:S04]  /*0ff0*/  ISETP.NE.U32.AND P0, PT, RZ, UR4, PT ;  /* 0x00000004ff007c0c */ /* 0x000fc8000bf05070 */
[----:B------:R-:W-:-:S13]  /*1000*/  ISETP.NE.AND.EX P0, PT, RZ, UR5, PT, P0 ;  /* 0x00000005ff007c0c */ /* 0x000fda000bf05300 */
[----:B------:R-:W-:Y:S05]  /*1010*/  @!P0 BRA `(.L_x_13) ;  /* 0x00000000000c8947 */ /* 0x000fea0003800000 */
[----:B------:R-:W0:Y:S02]  /*1020*/  LDC.64 R4, c[0x0][0x588] ;  /* 0x00016200ff047b82 */ /* 0x000e240000000a00 */
[----:B0-----:R1:W5:Y:S01]  /*1030*/  LDG.E R23, desc[UR38][R4.64] ;  /* 0x0000002604177981 */ /* 0x001362000c1e1900 */
[----:B------:R-:W-:Y:S05]  /*1040*/  BRA `(.L_x_12) ;  /* 0x0000000000087947 */ /* 0x000fea0003800000 */
.L_x_13:
[----:B------:R-:W-:Y:S02]  /*1050*/  ULDC UR4, c[0x0][0x580] ;  /* 0x0001600000047ab9 */ /* 0x000fe40000000800 */
[----:B------:R-:W-:-:S07]  /*1060*/  IMAD.U32 R23, RZ, RZ, UR4 ;  /* 0x00000004ff177e24 */ /* 0x000fce000f8e00ff */
.L_x_12:
[----:B------:R-:W-:Y:S02]  /*1070*/  ULDC.64 UR4, c[0x0][0x5a0] ;  /* 0x0001680000047ab9 */ /* 0x000fe40000000a00 */
[----:B------:R-:W-:-:S04]  /*1080*/  ISETP.NE.U32.AND P0, PT, RZ, UR4, PT ;  /* 0x00000004ff007c0c */ /* 0x000fc8000bf05070 */
[----:B------:R-:W-:-:S13]  /*1090*/  ISETP.NE.AND.EX P0, PT, RZ, UR5, PT, P0 ;  /* 0x00000005ff007c0c */ /* 0x000fda000bf05300 */
[----:B------:R-:W-:Y:S05]  /*10a0*/  @!P0 BRA `(.L_x_14) ;  /* 0x00000000001c8947 */ /* 0x000fea0003800000 */
[----:B01----:R-:W0:Y:S02]  /*10b0*/  LDC.64 R4, c[0x0][0x5a0] ;  /* 0x00016800ff047b82 */ /* 0x003e240000000a00 */
[----:B0-----:R-:W2:Y:S02]  /*10c0*/  LDG.E.64 R4, desc[UR38][R4.64] ;  /* 0x0000002604047981 */ /* 0x001ea4000c1e1b00 */
[----:B--2---:R-:W-:-:S04]  /*10d0*/  ISETP.NE.U32.AND P0, PT, R4, RZ, PT ;  /* 0x000000ff0400720c */ /* 0x004fc80003f05070 */
[----:B------:R-:W-:-:S13]  /*10e0*/  ISETP.NE.AND.EX P0, PT, R5, RZ, PT, P0 ;  /* 0x000000ff0500720c */ /* 0x000fda0003f05300 */
[----:B------:R-:W-:Y:S05]  /*10f0*/  @!P0 BRA `(.L_x_14) ;  /* 0x0000000000088947 */ /* 0x000fea0003800000 */
[----:B------:R0:W5:Y:S01]  /*1100*/  LD.E R90, desc[UR38][R4.64] ;  /* 0x00000026045a7980 */ /* 0x000162000c101900 */
[----:B------:R-:W-:Y:S05]  /*1110*/  BRA `(.L_x_15) ;  /* 0x0000000000247947 */ /* 0x000fea0003800000 */
.L_x_14:
[----:B------:R-:W-:Y:S02]  /*1120*/  ULDC.64 UR4, c[0x0][0x590] ;  /* 0x0001640000047ab9 */ /* 0x000fe40000000a00 */
[----:B------:R-:W-:-:S04]  /*1130*/  ISETP.NE.U32.AND P0, PT, RZ, UR4, PT ;  /* 0x00000004ff007c0c */ /* 0x000fc8000bf05070 */
[----:B------:R-:W-:-:S13]  /*1140*/  ISETP.NE.AND.EX P0, PT, RZ, UR5, PT, P0 ;  /* 0x00000005ff007c0c */ /* 0x000fda000bf05300 */
[----:B------:R-:W-:Y:S05]  /*1150*/  @!P0 BRA `(.L_x_16) ;  /* 0x00000000000c8947 */ /* 0x000fea0003800000 */
[----:B------:R-:W2:Y:S02]  /*1160*/  LDC.64 R90, c[0x0][0x590] ;  /* 0x00016400ff5a7b82 */ /* 0x000ea40000000a00 */
[----:B--2---:R2:W5:Y:S01]  /*1170*/  LDG.E R90, desc[UR38][R90.64] ;  /* 0x000000265a5a7981 */ /* 0x004562000c1e1900 */
[----:B------:R-:W-:Y:S05]  /*1180*/  BRA `(.L_x_15) ;  /* 0x0000000000087947 */ /* 0x000fea0003800000 */
.L_x_16:
[----:B------:R-:W-:Y:S02]  /*1190*/  ULDC UR4, c[0x0][0x584] ;  /* 0x0001610000047ab9 */ /* 0x000fe40000000800 */
[----:B------:R-:W-:-:S07]  /*11a0*/  IMAD.U32 R90, RZ, RZ, UR4 ;  /* 0x00000004ff5a7e24 */ /* 0x000fce000f8e00ff */
.L_x_15:
[----:B------:R-:W-:-:S13]  /*11b0*/  LOP3.LUT P0, RZ, R3, 0xff, RZ, 0xc0, !PT ;  /* 0x000000ff03ff7812 */ /* 0x000fda000780c0ff */
[----:B------:R-:W-:Y:S05]  /*11c0*/  @!P0 EXIT ;  /* 0x000000000000894d */ /* 0x000fea0003800000 */
[----:B------:R-:W3:Y:S01]  /*11d0*/  LDC R93, c[0x0][0x658] ;  /* 0x00019600ff5d7b82 */ /* 0x000ee20000000800 */
[----:B------:R-:W-:Y:S01]  /*11e0*/  LOP3.LUT R7, R7, 0x1, RZ, 0xc0, !PT ;  /* 0x0000000107077812 */ /* 0x000fe200078ec0ff */
[----:B------:R-:W-:Y:S01]  /*11f0*/  ULDC.64 UR6, c[0x0][0x288] ;  /* 0x0000a20000067ab9 */ /* 0x000fe20000000a00 */
[----:B------:R-:W-:Y:S01]  /*1200*/  SHF.R.U32.HI R3, RZ, 0x2, R95 ;  /* 0x00000002ff037819 */ /* 0x000fe2000001165f */
[----:B------:R-:W-:Y:S01]  /*1210*/  UIADD3 UR4, UR7, 0x3f, URZ ;  /* 0x0000003f07047890 */ /* 0x000fe2000fffe03f */
[----:B------:R-:W-:Y:S01]  /*1220*/  SHF.R.U32.HI R0, RZ, 0x1, R0 ;  /* 0x00000001ff007819 */ /* 0x000fe20000011600 */
[----:B------:R-:W-:Y:S01]  /*1230*/  IMAD.SHL.U32 R88, R7, 0x40, RZ ;  /* 0x0000004007587824 */ /* 0x000fe200078e00ff */
[----:B------:R-:W-:Y:S01]  /*1240*/  LOP3.LUT R3, R3, 0x7, RZ, 0xc0, !PT ;  /* 0x0000000703037812 */ /* 0x000fe200078ec0ff */
[----:B------:R-:W4:Y:S01]  /*1250*/  LDC.64 R8, c[0x0][0x5c8] ;  /* 0x00017200ff087b82 */ /* 0x000f220000000a00 */
[----:B------:R-:W-:Y:S01]  /*1260*/  USHF.R.S32.HI UR5, URZ, 0x1f, UR4 ;  /* 0x0000001f3f057899 */ /* 0x000fe20008011404 */
[----:B------:R-:W-:Y:S01]  /*1270*/  LOP3.LUT R0, R0, 0x30, RZ, 0xc0, !PT ;  /* 0x0000003000007812 */ /* 0x000fe200078ec0ff */
[----:B------:R-:W-:Y:S01]  /*1280*/  IMAD.MOV.U32 R6, RZ, RZ, 0x1 ;  /* 0x00000001ff067424 */ /* 0x000fe200078e00ff */
[--C-:B------:R-:W-:Y:S01]  /*1290*/  LOP3.LUT R88, R88, 0x40, R3.reuse, 0xe2, !PT ;  /* 0x0000004058587812 */ /* 0x100fe200078ee203 */
[----:B------:R-:W-:Y:S01]  /*12a0*/  ULEA.HI UR5, UR5, UR4, URZ, 0x6 ;  /* 0x0000000405057291 */ /* 0x000fe2000f8f303f */
[-C--:B01----:R-:W-:Y:S01]  /*12b0*/  IADD3 R4, RZ, -R0.reuse, -R3 ;  /* 0x80000000ff047210 */ /* 0x083fe20007ffe803 */
[----:B------:R-:W-:Y:S01]  /*12c0*/  IMAD.U32 R5, RZ, RZ, UR6 ;  /* 0x00000006ff057e24 */ /* 0x000fe2000f8e00ff */
[----:B------:R-:W0:Y:S01]  /*12d0*/  LDC R97, c[0x0][0x600] ;  /* 0x00018000ff617b82 */ /* 0x000e220000000800 */
[----:B------:R-:W-:Y:S01]  /*12e0*/  LOP3.LUT R88, R88, R0, RZ, 0xfc, !PT ;  /* 0x0000000058587212 */ /* 0x000fe200078efcff */
[----:B------:R-:W-:Y:S01]  /*12f0*/  IMAD.MOV.U32 R0, RZ, RZ, -0x1 ;  /* 0xffffffffff007424 */ /* 0x000fe200078e00ff */
[----:B------:R-:W-:Y:S01]  /*1300*/  USHF.R.S32.HI UR43, URZ, 0x6, UR5 ;  /* 0x000000063f2b7899 */ /* 0x000fe20008011405 */
[----:B------:R-:W-:Y:S01]  /*1310*/  LOP3.LUT R94, R95, 0x3, RZ, 0xc0, !PT ;  /* 0x000000035f5e7812 */ /* 0x000fe200078ec0ff */
[----:B------:R-:W-:Y:S01]  /*1320*/  IMAD R4, R7, -0x40, R4 ;  /* 0xffffffc007047824 */ /* 0x000fe200078e0204 */
[C---:B------:R-:W-:Y:S01]  /*1330*/  LOP3.LUT R96, R95.reuse, 0x80, RZ, 0xc0, !PT ;  /* 0x000000805f607812 */ /* 0x040fe200078ec0ff */
[----:B------:R-:W-:Y:S01]  /*1340*/  UISETP.LT.AND UP0, UPT, UR43, 0x1, UPT ;  /* 0x000000012b00788c */ /* 0x000fe2000bf01270 */
[-C--:B---3--:R-:W-:Y:S01]  /*1350*/  SHF.L.U32 R0, R0, R93.reuse, RZ ;  /* 0x0000005d00007219 */ /* 0x088fe200000006ff */
[----:B------:R-:W-:Y:S01]  /*1360*/  ULDC UR4, c[0x0][0x284] ;  /* 0x0000a10000047ab9 */ /* 0x000fe20000000800 */
[----:B------:R-:W-:Y:S01]  /*1370*/  IMAD R94, R94, -0x2, R5 ;  /* 0xfffffffe5e5e7824 */ /* 0x000fe200078e0205 */
[----:B------:R-:W-:Y:S01]  /*1380*/  USEL UR44, UR43, 0x1, UP0 ;  /* 0x000000012b2c7887 */ /* 0x000fe20008000000 */
[----:B------:R-:W-:Y:S01]  /*1390*/  SHF.L.U32 R93, R6, R93, RZ ;  /* 0x0000005d065d7219 */ /* 0x000fe200000006ff */
[----:B------:R-:W-:Y:S01]  /*13a0*/  IMAD.SHL.U32 R95, R95, 0x2, RZ ;  /* 0x000000025f5f7824 */ /* 0x000fe200078e00ff */
[----:B------:R-:W-:Y:S01]  /*13b0*/  LOP3.LUT R102, R18, 0x1, RZ, 0xfc, !PT ;  /* 0x0000000112667812 */ /* 0x000fe200078efcff */
[----:B------:R-:W-:Y:S01]  /*13c0*/  VIADD R99, R4, UR4 ;  /* 0x0000000404637c36 */ /* 0x000fe20008000000 */
[C---:B----4-:R-:W-:Y:S01]  /*13d0*/  SHF.L.U64.HI R92, R8.reuse, 0x3, R9 ;  /* 0x00000003085c7819 */ /* 0x050fe20000010209 */
[----:B--2---:R-:W-:Y:S01]  /*13e0*/  IMAD.SHL.U32 R91, R8, 0x8, RZ ;  /* 0x00000008085b7824 */ /* 0x004fe200078e00ff */
[----:B------:R-:W-:Y:S01]  /*13f0*/  SHF.R.U32.HI R96, RZ, 0x7, R96 ;  /* 0x00000007ff607819 */ /* 0x000fe20000011660 */
[----:B------:R-:W-:Y:S01]  /*1400*/  IMAD.MOV.U32 R89, RZ, RZ, RZ ;  /* 0x000000ffff597224 */ /* 0x000fe200078e00ff */
[----:B------:R-:W-:Y:S01]  /*1410*/  LOP3.LUT R98, RZ, R0, RZ, 0x33, !PT ;  /* 0x00000000ff627212 */ /* 0x000fe200078e33ff */
[----:B------:R-:W-:Y:S01]  /*1420*/  UIADD3 UR44, UR43, -UR44, URZ ;  /* 0x8000002c2b2c7290 */ /* 0x000fe2000fffe03f */
[----:B------:R-:W-:Y:S01]  /*1430*/  UMOV UR40, URZ ;  /* 0x0000003f00287c82 */ /* 0x000fe20008000000 */
[----:B0-----:R-:W-:Y:S01]  /*1440*/  VIADD R97, R97, 0xffffffff ;  /* 0xffffffff61617836 */ /* 0x001fe20000000000 */
[----:B------:R-:W-:-:S09]  /*1450*/  UMOV UR41, URZ ;  /* 0x0000003f00297c82 */ /* 0x000fd20008000000 */
.L_x_162:
[----:B0-----:R-:W0:Y:S01]  /*1460*/  SHFL.IDX PT, R0, R96, RZ, 0x1f ;  /* 0x00001fff60007589 */ /* 0x001e2200000e0000 */
[----:B-1----:R-:W1:Y:S01]  /*1470*/  S2UR UR7, SR_CgaCtaId ;  /* 0x00000000000779c3 */ /* 0x002e620000008800 */
[----:B------:R-:W-:Y:S01]  /*1480*/  UMOV UR6, 0x400 ;  /* 0x0000040000067882 */ /* 0x000fe20000000000 */
[----:B0-----:R-:W-:Y:S01]  /*1490*/  R2UR UR4, R0 ;  /* 0x00000000000472ca */ /* 0x001fe200000e0000 */
[----:B-1----:R-:W-:-:S12]  /*14a0*/  ULEA UR6, UR7, UR6, 0x18 ;  /* 0x0000000607067291 */ /* 0x002fd8000f8ec03f */
[----:B------:R-:W-:-:S04]  /*14b0*/  ULEA.HI UR5, UR4, UR4, URZ, 0x1 ;  /* 0x0000000404057291 */ /* 0x000fc8000f8f083f */
[----:B------:R-:W-:-:S04]  /*14c0*/  ULOP3.LUT UR5, UR5, 0x7fffe, URZ, 0xc0, !UPT ;  /* 0x0007fffe05057892 */ /* 0x000fc8000f8ec03f */
[----:B------:R-:W-:-:S03]  /*14d0*/  UIADD3 UR5, UR4, -UR5, URZ ;  /* 0x8000000504057290 */ /* 0x000fc6000fffe03f */
[----:B------:R-:W-:Y:S01]  /*14e0*/  ULDC UR4, c[0x0][0x28c] ;  /* 0x0000a30000047ab9 */ /* 0x000fe20000000800 */
[----:B------:R-:W-:Y:S01]  /*14f0*/  ULEA UR5, UR5, UR6, 0xd ;  /* 0x0000000605057291 */ /* 0x000fe2000f8e683f */
[----:B------:R-:W-:-:S03]  /*1500*/  ISETP.LT.AND P0, PT, RZ, UR4, PT ;  /* 0x00000004ff007c0c */ /* 0x000fc6000bf01270 */
[----:B------:R-:W-:-:S04]  /*1510*/  UIADD3 UR5, UR5, 0x100, URZ ;  /* 0x0000010005057890 */ /* 0x000fc8000fffe03f */
[----:B------:R-:W-:-:S04]  /*1520*/  USHF.R.U32.HI UR5, URZ, 0x4, UR5 ;  /* 0x000000043f057899 */ /* 0x000fc80008011605 */
[----:B------:R-:W-:-:S04]  /*1530*/  ULOP3.LUT UR5, UR5, 0x3fff, URZ, 0xc0, !UPT ;  /* 0x00003fff05057892 */ /* 0x000fc8000f8ec03f */
[----:B------:R-:W-:Y:S01]  /*1540*/  ULOP3.LUT UR45, UR5, 0x10000, URZ, 0xfc, !UPT ;  /* 0x00010000052d7892 */ /* 0x000fe2000f8efc3f */
[----:B--2345:R-:W-:Y:S11]  /*1550*/  @P0 BRA `(.L_x_17) ;  /* 0x0000000000400947 */ /* 0x03cff60003800000 */
[----:B------:R-:W-:Y:S01]  /*1560*/  MOV R0, 0x0 ;  /* 0x0000000000007802 */ /* 0x000fe20000000f00 */
[----:B------:R-:W-:Y:S01]  /*1570*/  ULDC.64 UR4, c[0x4][0x68] ;  /* 0x01001a0000047ab9 */ /* 0x000fe20000000a00 */
[----:B------:R-:W-:Y:S01]  /*1580*/  ULDC.64 UR6, c[0x4][0x8] ;  /* 0x0100020000067ab9 */ /* 0x000fe20000000a00 */
[----:B------:R-:W-:Y:S01]  /*1590*/  IMAD.U32 R4, RZ, RZ, UR4 ;  /* 0x00000004ff047e24 */ /* 0x000fe2000f8e00ff */
[----:B------:R0:W1:Y:S01]  /*15a0*/  LDC.64 R14, c[0x4][R0] ;  /* 0x01000000000e7b82 */ /* 0x0000620000000a00 */
[----:B------:R-:W-:Y:S01]  /*15b0*/  IMAD.U32 R5, RZ, RZ, UR5 ;  /* 0x00000005ff057e24 */ /* 0x000fe2000f8e00ff */
[----:B------:R-:W-:Y:S01]  /*15c0*/  ULDC.64 UR4, c[0x4][0x70] ;  /* 0x01001c0000047ab9 */ /* 0x000fe20000000a00 */
[----:B------:R-:W-:Y:S02]  /*15d0*/  IMAD.U32 R10, RZ, RZ, UR6 ;  /* 0x00000006ff0a7e24 */ /* 0x000fe4000f8e00ff */
[----:B------:R-:W-:Y:S02]  /*15e0*/  IMAD.U32 R6, RZ, RZ, UR4 ;  /* 0x00000004ff067e24 */ /* 0x000fe4000f8e00ff */
[----:B------:R-:W-:-:S02]  /*15f0*/  IMAD.U32 R7, RZ, RZ, UR5 ;  /* 0x00000005ff077e24 */ /* 0x000fc4000f8e00ff */
[----:B------:R-:W-:Y:S02]  /*1600*/  IMAD.U32 R11, RZ, RZ, UR7 ;  /* 0x00000007ff0b7e24 */ /* 0x000fe4000f8e00ff */
[----:B------:R-:W-:Y:S02]  /*1610*/  IMAD.MOV.U32 R8, RZ, RZ, 0x1e1 ;  /* 0x000001e1ff087424 */ /* 0x000fe400078e00ff */
[----:B------:R-:W-:Y:S02]  /*1620*/  IMAD.MOV.U32 R12, RZ, RZ, 0x1 ;  /* 0x00000001ff0c7424 */ /* 0x000fe400078e00ff */
[----:B0-----:R-:W-:-:S07]  /*1630*/  IMAD.MOV.U32 R13, RZ, RZ, RZ ;  /* 0x000000ffff0d7224 */ /* 0x001fce00078e00ff */
[----:B------:R-:W-:-:S07]  /*1640*/  LEPC R20, `(.L_x_17) ;  /* 0x000000001014794e */ /* 0x000fce0000000000 */
[----:B-1---5:R-:W-:Y:S05]  /*1650*/  CALL.ABS.NOINC R14 ;  /* 0x000000000e007343 */ /* 0x022fea0003c00000 */
.L_x_17:
[----:B------:R-:W-:-:S13]  /*1660*/  ISETP.NE.AND P0, PT, R102, 0x3, PT ;  /* 0x000000036600780c */ /* 0x000fda0003f05270 */
[----:B------:R-:W-:Y:S05]  /*1670*/  @!P0 BRA `(.L_x_18) ;  /* 0x0000000000048947 */ /* 0x000fea0003800000 */
[----:B------:R-:W-:Y:S01]  /*1680*/  BPT.TRAP 0x1 ;  /* 0x000000040000795c */ /* 0x000fe20000300000 */
.L_x_18:
[----:B------:R-:W0:Y:S01]  /*1690*/  S2UR UR5, SR_CgaCtaId ;  /* 0x00000000000579c3 */ /* 0x000e220000008800 */
[----:B------:R-:W-:Y:S01]  /*16a0*/  UMOV UR4, 0x400 ;  /* 0x0000040000047882 */ /* 0x000fe20000000000 */
[----:B------:R-:W-:Y:S02]  /*16b0*/  IMAD.U32 R0, RZ, RZ, UR40 ;  /* 0x00000028ff007e24 */ /* 0x000fe4000f8e00ff */
[----:B------:R-:W-:-:S03]  /*16c0*/  IMAD.U32 R3, RZ, RZ, UR41 ;  /* 0x00000029ff037e24 */ /* 0x000fc6000f8e00ff */
[----:B------:R-:W-:Y:S01]  /*16d0*/  SHF.L.U32 R0, R0, 0x1f, RZ ;  /* 0x0000001f00007819 */ /* 0x000fe200000006ff */
[----:B0-----:R-:W-:-:S06]  /*16e0*/  ULEA UR4, UR5, UR4, 0x18 ;  /* 0x0000000405047291 */ /* 0x001fcc000f8ec03f */
[----:B------:R-:W-:-:S04]  /*16f0*/  IMAD.U32 R6, RZ, RZ, UR4 ;  /* 0x00000004ff067e24 */ /* 0x000fc8000f8e00ff */
[----:B------:R-:W-:-:S04]  /*1700*/  IMAD R3, R3, 0x8, R6 ;  /* 0x0000000803037824 */ /* 0x000fc800078e0206 */
[----:B------:R0:W1:Y:S01]  /*1710*/  SYNCS.PHASECHK.TRANS64.TRYWAIT P1, [R3+URZ], R0 ;  /* 0x00000000030075a7 */ /* 0x000062000802017f */
[----:B------:R-:W-:Y:S05]  /*1720*/  @!P0 BRA `(.L_x_19) ;  /* 0x0000000000048947 */ /* 0x000fea0003800000 */
[----:B------:R-:W-:Y:S01]  /*1730*/  BPT.TRAP 0x1 ;  /* 0x000000040000795c */ /* 0x000fe20000300000 */
.L_x_19:
[----:B------:R-:W-:-:S05]  /*1740*/  IMAD.U32 R4, RZ, RZ, UR44 ;  /* 0x0000002cff047e24 */ /* 0x000fca000f8e00ff */
[----:B------:R-:W-:Y:S01]  /*1750*/  ISETP.GE.AND P2, PT, R4, 0x1, PT ;  /* 0x000000010400780c */ /* 0x000fe20003f46270 */
[----:B-1----:R-:W-:-:S12]  /*1760*/  @P1 BRA `(.L_x_20) ;  /* 0x0000000000081947 */ /* 0x002fd80003800000 */
[----:B------:R-:W1:Y:S02]  /*1770*/  SYNCS.PHASECHK.TRANS64.TRYWAIT P1, [R3+URZ], R0 ;  /* 0x00000000030075a7 */ /* 0x000e64000802017f */
[----:B-1----:R-:W-:Y:S05]  /*1780*/  @!P1 BRA `(.L_x_21) ;  /* 0x0000006400589947 */ /* 0x002fea0003800000 */
.L_x_20:
[----:B------:R-:W-:Y:S05]  /*1790*/  WARPSYNC.ALL ;  /* 0x0000000000007948 */ /* 0x000fea0003800000 */
[----:B------:R-:W-:Y:S01]  /*17a0*/  R2UR UR4, R6 ;  /* 0x00000000060472ca */ /* 0x000fe200000e0000 */
[----:B------:R-:W-:Y:S01]  /*17b0*/  ULEA UR5, UR41, UR45, 0xa ;  /* 0x0000002d29057291 */ /* 0x000fe2000f8e503f */
[----:B------:R-:W-:Y:S01]  /*17c0*/  WARPGROUP.ARRIVE ;  /* 0x00000000000079c5 */ /* 0x000fe20000000000 */
[----:B------:R-:W-:Y:S01]  /*17d0*/  UMOV UR9, 0x40000040 ;  /* 0x4000004000097882 */ /* 0x000fe20000000000 */
[----:B------:R-:W-:-:S04]  /*17e0*/  UMOV UR11, 0x40000040 ;  /* 0x40000040000b7882 */ /* 0x000fc80000000000 */
[----:B------:R-:W-:-:S05]  /*17f0*/  UMOV UR8, UR5 ;  /* 0x0000000500087c82 */ /* 0x000fca0008000000 */
[----:B------:R-:W-:-:S04]  /*1800*/  UIADD3 UR4, UR4, 0xc100, URZ ;  /* 0x0000c10004047890 */ /* 0x000fc8000fffe03f */
[----:B------:R-:W-:-:S04]  /*1810*/  USHF.R.U32.HI UR4, URZ, 0x4, UR4 ;  /* 0x000000043f047899 */ /* 0x000fc80008011604 */
[----:B------:R-:W-:-:S04]  /*1820*/  ULOP3.LUT UR4, UR4, 0x3fff, URZ, 0xc0, !UPT ;  /* 0x00003fff04047892 */ /* 0x000fc8000f8ec03f */
[----:B------:R-:W-:-:S04]  /*1830*/  ULOP3.LUT UR4, UR4, 0x10000, URZ, 0xfc, !UPT ;  /* 0x0001000004047892 */ /* 0x000fc8000f8efc3f */
[----:B------:R-:W-:-:S07]  /*1840*/  ULEA UR6, UR41, UR4, 0xa ;  /* 0x0000000429067291 */ /* 0x000fce000f8e503f */
[----:B------:R-:W-:Y:S02]  /*1850*/  UMOV UR10, UR6 ;  /* 0x00000006000a7c82 */ /* 0x000fe40008000000 */
[----:B------:R-:W-:Y:S01]  /*1860*/  HGMMA.64x128x16.F32.BF16 R24, gdesc[UR8], RZ, !UPT, gsb0 ;  /* 0x01e00000081879f0 */ /* 0x000fe2000c0018ff */
[----:B------:R-:W-:Y:S02]  /*1870*/  UIADD3 UR8, UR5, 0x2, URZ ;  /* 0x0000000205087890 */ /* 0x000fe4000fffe03f */
[----:B------:R-:W-:Y:S01]  /*1880*/  UIADD3 UR10, UR6, 0x2, URZ ;  /* 0x00000002060a7890 */ /* 0x000fe2000fffe03f */
[----:B------:R-:W-:Y:S01]  /*1890*/  UMOV UR9, 0x40000040 ;  /* 0x4000004000097882 */ /* 0x000fe20000000000 */
[----:B------:R-:W-:Y:S01]  /*18a0*/  UMOV UR11, 0x40000040 ;  /* 0x40000040000b7882 */ /* 0x000fe20000000000 */
[----:B------:R-:W-:Y:S02]  /*18b0*/  WARPGROUP.DEPBAR.LE gsb0, 0x0 ;  /* 0x00008000000079c5 */ /* 0x000fe40000010000 */
[----:B------:R-:W-:-:S06]  /*18c0*/  WARPGROUP.ARRIVE ;  /* 0x00000000000079c5 */ /* 0x000fcc0000000000 */
[----:B------:R-:W-:Y:S01]  /*18d0*/  HGMMA.64x128x16.F32.BF16 R24, gdesc[UR8], R24, gsb0 ;  /* 0x01e00000081879f0 */ /* 0x000fe20008001818 */
        /* <DEDUP_REMOVED lines=13> */
[----:B------:R-:W-:Y:S03]  /*19b0*/  HGMMA.64x128x16.F32.BF16 R24, gdesc[UR8], R24, gsb0 ;  /* 0x01e00000081879f0 */ /* 0x000fe60008001818 */
[----:B------:R-:W-:Y:S02]  /*19c0*/  WARPGROUP.DEPBAR.LE gsb0, 0x0 ;  /* 0x00008000000079c5 */ /* 0x000fe40000010000 */
[----:B------:R-:W-:Y:S05]  /*19d0*/  @!P2 BRA `(.L_x_22) ;  /* 0x000000040028a947 */ /* 0x000fea0003800000 */
[----:B------:R-:W-:Y:S01]  /*19e0*/  UIADD3 UR5, UR41, 0x1, URZ ;  /* 0x0000000129057890 */ /* 0x000fe2000fffe03f */
[----:B01----:R-:W-:Y:S02]  /*19f0*/  IMAD.U32 R0, RZ, RZ, UR44 ;  /* 0x0000002cff007e24 */ /* 0x003fe4000f8e00ff */
[----:B------:R-:W-:Y:S01]  /*1a00*/  IMAD.U32 R3, RZ, RZ, UR41 ;  /* 0x00000029ff037e24 */ /* 0x000fe2000f8e00ff */
[----:B------:R-:W-:-:S04]  /*1a10*/  UISETP.NE.AND UP0, UPT, UR5, 0x3, UPT ;  /* 0x000000030500788c */ /* 0x000fc8000bf05270 */
[----:B------:R-:W-:Y:S02]  /*1a20*/  USEL UR6, URZ, 0x1, UP0 ;  /* 0x000000013f067887 */ /* 0x000fe40008000000 */
[----:B------:R-:W-:Y:S02]  /*1a30*/  USEL UR5, UR5, URZ, UP0 ;  /* 0x0000003f05057287 */ /* 0x000fe40008000000 */
[----:B------:R-:W-:-:S06]  /*1a40*/  ULOP3.LUT UR6, UR40, UR6, URZ, 0x3c, !UPT ;  /* 0x0000000628067292 */ /* 0x000fcc000f8e3c3f */
[----:B------:R-:W-:-:S07]  /*1a50*/  IMAD.U32 R7, RZ, RZ, UR6 ;  /* 0x00000006ff077e24 */ /* 0x000fce000f8e00ff */
.L_x_29:
[----:B------:R-:W-:Y:S05]  /*1a60*/  @!P0 BRA `(.L_x_23) ;  /* 0x0000000000048947 */ /* 0x000fea0003800000 */
[----:B------:R-:W-:Y:S01]  /*1a70*/  BPT.TRAP 0x1 ;  /* 0x000000040000795c */ /* 0x000fe20000300000 */
.L_x_23:
[----:B------:R-:W0:Y:S01]  /*1a80*/  S2UR UR7, SR_CgaCtaId ;  /* 0x00000000000779c3 */ /* 0x000e220000008800 */
[----:B------:R-:W-:Y:S01]  /*1a90*/  UMOV UR6, 0x400 ;  /* 0x0000040000067882 */ /* 0x000fe20000000000 */
[----:B------:R-:W-:Y:S01]  /*1aa0*/  IMAD.U32 R5, RZ, RZ, UR5 ;  /* 0x00000005ff057e24 */ /* 0x000fe2000f8e00ff */
[----:B------:R-:W-:Y:S01]  /*1ab0*/  SHF.L.U32 R4, R7, 0x1f, RZ ;  /* 0x0000001f07047819 */ /* 0x000fe200000006ff */
[----:B0-----:R-:W-:-:S06]  /*1ac0*/  ULEA UR6, UR7, UR6, 0x18 ;  /* 0x0000000607067291 */ /* 0x001fcc000f8ec03f */
[----:B------:R-:W-:-:S04]  /*1ad0*/  IMAD.U32 R6, RZ, RZ, UR6 ;  /* 0x00000006ff067e24 */ /* 0x000fc8000f8e00ff */
[----:B------:R-:W-:-:S04]  /*1ae0*/  IMAD R5, R5, 0x8, R6 ;  /* 0x0000000805057824 */ /* 0x000fc800078e0206 */
[----:B------:R0:W1:Y:S01]  /*1af0*/  SYNCS.PHASECHK.TRANS64.TRYWAIT P1, [R5+URZ], R4 ;  /* 0x00000004050075a7 */ /* 0x000062000802017f */
[----:B------:R-:W-:Y:S05]  /*1b00*/  @!P0 BRA `(.L_x_24) ;  /* 0x0000000000048947 */ /* 0x000fea0003800000 */
[----:B------:R-:W-:Y:S01]  /*1b10*/  BPT.TRAP 0x1 ;  /* 0x000000040000795c */ /* 0x000fe20000300000 */
.L_x_24:
[----:B-1----:R-:W-:Y:S05]  /*1b20*/  @P1 BRA `(.L_x_25) ;  /* 0x0000000000081947 */ /* 0x002fea0003800000 */
[----:B------:R-:W1:Y:S02]  /*1b30*/  SYNCS.PHASECHK.TRANS64.TRYWAIT P1, [R5+URZ], R4 ;  /* 0x00000004050075a7 */ /* 0x000e64000802017f */
[----:B-1----:R-:W-:Y:S05]  /*1b40*/  @!P1 BRA `(.L_x_26) ;  /* 0x00000060007c9947 */ /* 0x002fea0003800000 */
.L_x_25:
[----:B------:R-:W-:Y:S01]  /*1b50*/  ULEA UR6, UR5, UR45, 0xa ;  /* 0x0000002d05067291 */ /* 0x000fe2000f8e503f */
[----:B------:R-:W-:Y:S01]  /*1b60*/  WARPGROUP.ARRIVE ;  /* 0x00000000000079c5 */ /* 0x000fe20000000000 */
[----:B------:R-:W-:Y:S01]  /*1b70*/  ULEA UR7, UR5, UR4, 0xa ;  /* 0x0000000405077291 */ /* 0x000fe2000f8e503f */
[----:B------:R-:W-:Y:S01]  /*1b80*/  UMOV UR9, 0x40000040 ;  /* 0x4000004000097882 */ /* 0x000fe20000000000 */
[----:B------:R-:W-:-:S03]  /*1b90*/  UMOV UR11, 0x40000040 ;  /* 0x40000040000b7882 */ /* 0x000fc60000000000 */
[----:B------:R-:W-:Y:S02]  /*1ba0*/  UMOV UR8, UR6 ;  /* 0x0000000600087c82 */ /* 0x000fe40008000000 */
[----:B------:R-:W-:Y:S02]  /*1bb0*/  UMOV UR10, UR7 ;  /* 0x00000007000a7c82 */ /* 0x000fe40008000000 */
[----:B------:R-:W-:Y:S01]  /*1bc0*/  HGMMA.64x128x16.F32.BF16 R24, gdesc[UR8], R24, gsb0 ;  /* 0x01e00000081879f0 */ /* 0x000fe20008001818 */
[----:B------:R-:W-:Y:S02]  /*1bd0*/  UIADD3 UR8, UR6, 0x2, URZ ;  /* 0x0000000206087890 */ /* 0x000fe4000fffe03f */
[----:B------:R-:W-:Y:S01]  /*1be0*/  UIADD3 UR10, UR7, 0x2, URZ ;  /* 0x00000002070a7890 */ /* 0x000fe2000fffe03f */
[----:B------:R-:W-:Y:S01]  /*1bf0*/  UMOV UR9, 0x40000040 ;  /* 0x4000004000097882 */ /* 0x000fe20000000000 */
[----:B------:R-:W-:Y:S01]  /*1c00*/  UMOV UR11, 0x40000040 ;  /* 0x40000040000b7882 */ /* 0x000fe20000000000 */
[----:B------:R-:W-:-:S02]  /*1c10*/  WARPGROUP.DEPBAR.LE gsb0, 0x0 ;  /* 0x00008000000079c5 */ /* 0x000fc40000010000 */
        /* <DEDUP_REMOVED lines=18> */
[----:B------:R-:W-:Y:S01]  /*1d40*/  BPT.TRAP 0x1 ;  /* 0x000000040000795c */ /* 0x000fe20000300000 */
.L_x_27:
[----:B------:R-:W-:-:S13]  /*1d50*/  ISETP.NE.AND P1, PT, R22, RZ, PT ;  /* 0x000000ff1600720c */ /* 0x000fda0003f25270 */
[----:B01----:R-:W-:-:S04]  /*1d60*/  @P1 IMAD R4, R3, 0x8, R6 ;  /* 0x0000000803041824 */ /* 0x003fc800078e0206 */
[----:B------:R-:W-:-:S05]  /*1d70*/  @P1 VIADD R4, R4, 0x18 ;  /* 0x0000001804041836 */ /* 0x000fca0000000000 */
[----:B------:R-:W-:-:S04]  /*1d80*/  @P1 PRMT R4, R19, 0x654, R4 ;  /* 0x0000065413041816 */ /* 0x000fc80000000004 */
[----:B------:R0:W-:Y:S01]  /*1d90*/  @P1 SYNCS.ARRIVE.TRANS64.RED.A1T0 RZ, [R4+URZ], RZ ;  /* 0x000000ff04ff19a7 */ /* 0x0001e2000810043f */
[----:B------:R-:W-:-:S13]  /*1da0*/  ISETP.GT.U32.AND P1, PT, R18, 0x1, PT ;  /* 0x000000011200780c */ /* 0x000fda0003f24070 */
[----:B0-----:R-:W-:Y:S05]  /*1db0*/  @P1 BRA `(.L_x_28) ;  /* 0x0000000000041947 */ /* 0x001fea0003800000 */
[----:B------:R-:W-:Y:S01]  /*1dc0*/  BPT.TRAP 0x1 ;  /* 0x000000040000795c */ /* 0x000fe20000300000 */
.L_x_28:
[----:B------:R-:W-:Y:S01]  /*1dd0*/  UIADD3 UR5, UR5, 0x1, URZ ;  /* 0x0000000105057890 */ /* 0x000fe2000fffe03f */
[C---:B------:R-:W-:Y:S01]  /*1de0*/  ISETP.GT.AND P2, PT, R0.reuse, 0x1, PT ;  /* 0x000000010000780c */ /* 0x040fe20003f44270 */
[----:B------:R-:W-:Y:S02]  /*1df0*/  VIADD R3, R3, 0x1 ;  /* 0x0000000103037836 */ /* 0x000fe40000000000 */
[----:B------:R-:W-:Y:S01]  /*1e00*/  UISETP.NE.AND UP0, UPT, UR5, 0x3, UPT ;  /* 0x000000030500788c */ /* 0x000fe2000bf05270 */
[----:B------:R-:W-:Y:S02]  /*1e10*/  VIADD R0, R0, 0xffffffff ;  /* 0xffffffff00007836 */ /* 0x000fe40000000000 */
[C---:B------:R-:W-:Y:S01]  /*1e20*/  ISETP.NE.AND P1, PT, R3.reuse, 0x3, PT ;  /* 0x000000030300780c */ /* 0x040fe20003f25270 */
[----:B------:R-:W-:Y:S02]  /*1e30*/  USEL UR6, URZ, 0x1, UP0 ;  /* 0x000000013f067887 */ /* 0x000fe40008000000 */
[----:B------:R-:W-:Y:S01]  /*1e40*/  USEL UR5, UR5, URZ, UP0 ;  /* 0x0000003f05057287 */ /* 0x000fe20008000000 */
[----:B------:R-:W-:-:S03]  /*1e50*/  SEL R3, R3, RZ, P1 ;  /* 0x000000ff03037207 */ /* 0x000fc60000800000 */
[----:B------:R-:W-:Y:S01]  /*1e60*/  LOP3.LUT R7, R7, UR6, RZ, 0x3c, !PT ;  /* 0x0000000607077c12 */ /* 0x000fe2000f8e3cff */
[----:B------:R-:W-:Y:S07]  /*1e70*/  @P2 BRA `(.L_x_29) ;  /* 0xfffffff800f82947 */ /* 0x000fee000383ffff */
.L_x_22:
[----:B01----:R-:W0:Y:S02]  /*1e80*/  LDC R0, c[0x0][0x28c] ;  /* 0x0000a300ff007b82 */ /* 0x003e240000000800 */
[----:B0-----:R-:W-:-:S13]  /*1e90*/  ISETP.GE.AND P1, PT, R0, 0x1, PT ;  /* 0x000000010000780c */ /* 0x001fda0003f26270 */
[----:B------:R-:W-:Y:S05]  /*1ea0*/  @!P1 BRA `(.L_x_30) ;  /* 0x0000000000449947 */ /* 0x000fea0003800000 */
[----:B------:R-:W-:Y:S05]  /*1eb0*/  @!P0 BRA `(.L_x_31) ;  /* 0x0000000000048947 */ /* 0x000fea0003800000 */
[----:B------:R-:W-:Y:S01]  /*1ec0*/  BPT.TRAP 0x1 ;  /* 0x000000040000795c */ /* 0x000fe20000300000 */
.L_x_31:
[----:B------:R-:W-:-:S13]  /*1ed0*/  ISETP.NE.AND P0, PT, R22, RZ, PT ;  /* 0x000000ff1600720c */ /* 0x000fda0003f05270 */
[----:B------:R-:W-:-:S05]  /*1ee0*/  VOTEU.ANY UP0, P0 ;  /* 0x00000000003f7886 */ /* 0x000fca0000000100 */
[----:B------:R-:W-:-:S06]  /*1ef0*/  @UP0 UIADD3 UR4, UR44, UR41, URZ ;  /* 0x000000292c040290 */ /* 0x000fcc000fffe03f */
[----:B------:R-:W-:Y:S02]  /*1f00*/  IMAD.U32 R4, RZ, RZ, UR4 ;  /* 0x00000004ff047e24 */ /* 0x000fe4000f8e00ff */
[----:B------:R-:W-:Y:S02]  /*1f10*/  IMAD.U32 R3, RZ, RZ, UR4 ;  /* 0x00000004ff037e24 */ /* 0x000fe4000f8e00ff */
[----:B------:R-:W-:-:S05]  /*1f20*/  @P0 IMAD.WIDE.U32 R4, R4, -0x55555555, RZ ;  /* 0xaaaaaaab04040825 */ /* 0x000fca00078e00ff */
[----:B------:R-:W-:-:S05]  /*1f30*/  @P0 SHF.R.U32.HI R0, RZ, 0x1, R5 ;  /* 0x00000001ff000819 */ /* 0x000fca0000011605 */
[----:B------:R-:W-:-:S04]  /*1f40*/  @P0 IMAD R0, R0, -0x3, R3 ;  /* 0xfffffffd00000824 */ /* 0x000fc800078e0203 */
[----:B------:R-:W-:-:S04]  /*1f50*/  @P0 IMAD R0, R0, 0x8, R6 ;  /* 0x0000000800000824 */ /* 0x000fc800078e0206 */
[----:B------:R-:W-:-:S05]  /*1f60*/  @P0 VIADD R0, R0, 0x18 ;  /* 0x0000001800000836 */ /* 0x000fca0000000000 */
[----:B------:R-:W-:-:S04]  /*1f70*/  @P0 PRMT R0, R19, 0x654, R0 ;  /* 0x0000065413000816 */ /* 0x000fc80000000000 */
[----:B------:R0:W-:Y:S01]  /*1f80*/  @P0 SYNCS.ARRIVE.TRANS64.RED.A1T0 RZ, [R0+URZ], RZ ;  /* 0x000000ff00ff09a7 */ /* 0x0001e2000810043f */
[----:B------:R-:W-:-:S13]  /*1f90*/  ISETP.GT.U32.AND P0, PT, R18, 0x1, PT ;  /* 0x000000011200780c */ /* 0x000fda0003f04070 */
[----:B0-----:R-:W-:Y:S05]  /*1fa0*/  @P0 BRA `(.L_x_30) ;  /* 0x0000000000040947 */ /* 0x001fea0003800000 */
[----:B------:R-:W-:Y:S01]  /*1fb0*/  BPT.TRAP 0x1 ;  /* 0x000000040000795c */ /* 0x000fe20000300000 */
.L_x_30:
[----:B------:R-:W-:Y:S01]  /*1fc0*/  IMAD.SHL.U32 R100, R100, 0x80, RZ ;  /* 0x0000008064647824 */ /* 0x000fe200078e00ff */
[----:B------:R-:W-:Y:S01]  /*1fd0*/  UIADD3 UR41, UR43, UR41, URZ ;  /* 0x000000292b297290 */ /* 0x000fe2000fffe03f */
[----:B------:R-:W-:Y:S01]  /*1fe0*/  SHF.R.S32.HI R11, RZ, 0x1f, R101 ;  /* 0x0000001fff0b7819 */ /* 0x000fe20000011465 */
[----:B------:R-:W-:Y:S01]  /*1ff0*/  UISETP.GE.U32.AND UP1, UPT, UR43, 0x3, UPT ;  /* 0x000000032b00788c */ /* 0x000fe2000bf26070 */
[----:B------:R-:W-:Y:S01]  /*2000*/  IMAD.SHL.U32 R6, R103, 0x80, RZ ;  /* 0x0000008067067824 */ /* 0x000fe200078e00ff */
[----:B------:R-:W-:Y:S01]  /*2010*/  ULDC UR7, c[0x0][0x288] ;  /* 0x0000a20000077ab9 */ /* 0x000fe20000000800 */
[C---:B------:R-:W-:Y:S01]  /*2020*/  LOP3.LUT R8, R100.reuse, 0x6, R95, 0xf8, !PT ;  /* 0x0000000664087812 */ /* 0x040fe200078ef85f */
[----:B------:R-:W-:Y:S01]  /*2030*/  UISETP.GT.U32.AND UP0, UPT, UR41, 0x2, UPT ;  /* 0x000000022900788c */ /* 0x000fe2000bf04070 */
[----:B------:R-:W-:Y:S01]  /*2040*/  ISETP.GE.AND P0, PT, R100, UR7, PT ;  /* 0x0000000764007c0c */ /* 0x000fe2000bf06270 */
[----:B------:R-:W-:Y:S01]  /*2050*/  ULDC.64 UR4, c[0x0][0x5d0] ;  /* 0x0001740000047ab9 */ /* 0x000fe20000000a00 */
[--C-:B------:R-:W-:Y:S01]  /*2060*/  SHF.R.S32.HI R9, RZ, 0x1f, R8.reuse ;  /* 0x0000001fff097819 */ /* 0x100fe20000011408 */
[----:B------:R-:W-:Y:S01]  /*2070*/  ULDC UR10, c[0x0][0x284] ;  /* 0x0000a100000a7ab9 */ /* 0x000fe20000000800 */
[----:B------:R-:W-:Y:S01]  /*2080*/  IMAD R0, R11, UR4, RZ ;  /* 0x000000040b007c24 */ /* 0x000fe2000f8e02ff */
[----:B------:R-:W-:Y:S01]  /*2090*/  UISETP.LT.U32.AND UP0, UPT, UR43, 0x3, UP0 ;  /* 0x000000032b00788c */ /* 0x000fe20008701070 */
[----:B------:R-:W-:Y:S01]  /*20a0*/  ISETP.GE.OR P0, PT, R6, UR10, P0 ;  /* 0x0000000a06007c0c */ /* 0x000fe20008706670 */
[----:B------:R-:W-:Y:S01]  /*20b0*/  IMAD.WIDE.U32 R4, R101, UR4, R8 ;  /* 0x0000000465047c25 */ /* 0x000fe2000f8e0008 */
[----:B------:R-:W-:Y:S01]  /*20c0*/  ULDC.64 UR8, c[0x0][0x5c8] ;  /* 0x0001720000087ab9 */ /* 0x000fe20000000a00 */
[----:B------:R-:W-:-:S02]  /*20d0*/  USEL UR6, URZ, 0x1, !UP0 ;  /* 0x000000013f067887 */ /* 0x000fc4000c000000 */
[----:B------:R-:W-:Y:S01]  /*20e0*/  IMAD R3, R101, UR5, R0 ;  /* 0x0000000565037c24 */ /* 0x000fe2000f8e0200 */
[----:B------:R-:W-:Y:S01]  /*20f0*/  @UP1 UIMAD.WIDE.U32 UR4, UR41, -0x55555555, URZ ;  /* 0xaaaaaaab290418a5 */ /* 0x000fe2000f8e003f */
[----:B------:R-:W-:Y:S01]  /*2100*/  IMAD.WIDE R104, R103, 0x80, R88 ;  /* 0x0000008067687825 */ /* 0x000fe200078e0258 */
[----:B------:R-:W-:Y:S02]  /*2110*/  ULOP3.LUT UR40, UR40, UR6, URZ, 0x3c, !UPT ;  /* 0x0000000628287292 */ /* 0x000fe4000f8e3c3f */
[----:B------:R-:W-:Y:S01]  /*2120*/  @UP1 USHF.R.U32.HI UR4, URZ, 0x1, UR5 ;  /* 0x000000013f041899 */ /* 0x000fe20008011605 */
[----:B------:R-:W-:Y:S02]  /*2130*/  IMAD.IADD R5, R5, 0x1, R3 ;  /* 0x0000000105057824 */ /* 0x000fe400078e0203 */
[----:B------:R-:W-:Y:S01]  /*2140*/  IMAD R3, R105, UR8, RZ ;  /* 0x0000000869037c24 */ /* 0x000fe2000f8e02ff */
[----:B------:R-:W-:Y:S01]  /*2150*/  @UP1 ULOP3.LUT UR40, UR40, 0x1, UR4, 0x78, !UPT ;  /* 0x0000000128281892 */ /* 0x000fe2000f8e7804 */
[----:B------:R-:W-:-:S04]  /*2160*/  IMAD.WIDE.U32 R106, R104, UR8, R4 ;  /* 0x00000008686a7c25 */ /* 0x000fc8000f8e0004 */
[----:B------:R-:W-:Y:S02]  /*2170*/  IMAD R7, R104, UR9, R3 ;  /* 0x0000000968077c24 */ /* 0x000fe4000f8e0203 */
[----:B------:R-:W-:Y:S01]  /*2180*/  IMAD.MOV.U32 R0, RZ, RZ, -0x1 ;  /* 0xffffffffff007424 */ /* 0x000fe200078e00ff */
[----:B------:R-:W-:Y:S06]  /*2190*/  @P0 BRA `(.L_x_32) ;  /* 0x00000040001c0947 */ /* 0x000fec0003800000 */
[----:B-----5:R-:W-:Y:S01]  /*21a0*/  FSETP.NEU.AND P0, PT, R90, RZ, PT ;  /* 0x000000ff5a00720b */ /* 0x020fe20003f0d000 */
[----:B------:R-:W-:Y:S01]  /*21b0*/  IMAD.IADD R4, R94, 0x1, -R100 ;  /* 0x000000015e047824 */ /* 0x000fe200078e0a64 */
[----:B------:R-:W-:Y:S01]  /*21c0*/  BSSY B0, `(.L_x_32) ;  /* 0x0000404000007945 */ /* 0x000fe20003800000 */
[----:B------:R-:W-:Y:S02]  /*21d0*/  IMAD.IADD R3, R99, 0x1, -R6 ;  /* 0x0000000163037824 */ /* 0x000fe400078e0a06 */
[----:B------:R-:W-:Y:S01]  /*21e0*/  IMAD.IADD R103, R107, 0x1, R7 ;  /* 0x000000016b677824 */ /* 0x000fe200078e0207 */
[----:B------:R-:W-:-:S04]  /*21f0*/  ISETP.GT.AND P2, PT, R4, RZ, PT ;  /* 0x000000ff0400720c */ /* 0x000fc80003f44270 */
[----:B------:R-:W-:-:S03]  /*2200*/  ISETP.GT.AND P1, PT, R3, RZ, P2 ;  /* 0x000000ff0300720c */ /* 0x000fc60001724270 */
[----:B------:R-:W-:Y:S10]  /*2210*/  @!P0 BRA `(.L_x_33) ;  /* 0x0000002c00288947 */ /* 0x000ff40003800000 */
[----:B------:R-:W0:Y:S01]  /*2220*/  LDC.64 R110, c[0x0][0x5b8] ;  /* 0x00016e00ff6e7b82 */ /* 0x000e220000000a00 */
[----:B------:R-:W-:-:S07]  /*2230*/  ULDC.64 UR4, c[0x0][0x5c0] ;  /* 0x0001700000047ab9 */ /* 0x000fce0000000a00 */
[----:B------:R-:W1:Y:S08]  /*2240*/  LDC.64 R112, c[0x0][0x5b0] ;  /* 0x00016c00ff707b82 */ /* 0x000e700000000a00 */
[----:B------:R-:W2:Y:S01]  /*2250*/  LDC.64 R114, c[0x0][0x5a8] ;  /* 0x00016a00ff727b82 */ /* 0x000ea20000000a00 */
[-C--:B0-----:R-:W-:Y:S02]  /*2260*/  IMAD R6, R11, R110.reuse, RZ ;  /* 0x0000006e0b067224 */ /* 0x081fe400078e02ff */
[----:B------:R-:W-:-:S04]  /*2270*/  IMAD.WIDE.U32 R108, R101, R110, R8 ;  /* 0x0000006e656c7225 */ /* 0x000fc800078e0008 */
[----:B------:R-:W-:Y:S02]  /*2280*/  IMAD R107, R101, R111, R6 ;  /* 0x0000006f656b7224 */ /* 0x000fe400078e0206 */
[-C--:B-1----:R-:W-:Y:S02]  /*2290*/  IMAD R5, R105, R112.reuse, RZ ;  /* 0x0000007069057224 */ /* 0x082fe400078e02ff */
[----:B------:R-:W-:Y:S02]  /*22a0*/  IMAD.IADD R13, R109, 0x1, R107 ;  /* 0x000000016d0d7824 */ /* 0x000fe400078e026b */
[----:B------:R-:W-:Y:S02]  /*22b0*/  IMAD.MOV.U32 R12, RZ, RZ, R108 ;  /* 0x000000ffff0c7224 */ /* 0x000fe400078e006c */
[C---:B------:R-:W-:Y:S02]  /*22c0*/  IMAD R111, R104.reuse, R113, R5 ;  /* 0x00000071686f7224 */ /* 0x040fe400078e0205 */
[----:B------:R-:W-:-:S04]  /*22d0*/  IMAD.WIDE.U32 R6, R104, R112, R12 ;  /* 0x0000007068067225 */ /* 0x000fc800078e000c */
[----:B------:R-:W-:Y:S01]  /*22e0*/  IMAD.IADD R5, R7, 0x1, R111 ;  /* 0x0000000107057824 */ /* 0x000fe200078e026f */
[----:B--2---:R-:W-:-:S04]  /*22f0*/  LEA R14, P0, R6, R114, 0x1 ;  /* 0x00000072060e7211 */ /* 0x004fc800078008ff */
[----:B------:R-:W-:-:S05]  /*2300*/  LEA.HI.X R15, R6, R115, R5, 0x1, P0 ;  /* 0x00000073060f7211 */ /* 0x000fca00000f0c05 */
[----:B------:R0:W2:Y:S01]  /*2310*/  @P1 LDG.E.LTC128B.U16 R5, desc[UR38][R14.64] ;  /* 0x000000260e051981 */ /* 0x0000a2000c1e1520 */
[----:B------:R-:W-:Y:S01]  /*2320*/  LEA R10, P0, R106, UR4, 0x1 ;  /* 0x000000046a0a7c11 */ /* 0x000fe2000f8008ff */
[----:B------:R-:W-:Y:S01]  /*2330*/  IMAD.WIDE.U32 R6, R104, R112, R8 ;  /* 0x0000007068067225 */ /* 0x000fe200078e0008 */
[----:B------:R-:W-:Y:S03]  /*2340*/  BSSY B1, `(.L_x_34) ;  /* 0x0000012000017945 */ /* 0x000fe60003800000 */
[----:B------:R-:W-:Y:S02]  /*2350*/  IMAD.IADD R7, R111, 0x1, R7 ;  /* 0x000000016f077824 */ /* 0x000fe400078e0207 */
[----:B------:R-:W-:Y:S01]  /*2360*/  IMAD.WIDE.U32 R20, R101, R110, R6 ;  /* 0x0000006e65147225 */ /* 0x000fe200078e0006 */
[----:B0-----:R-:W-:-:S03]  /*2370*/  SHF.L.U64.HI R15, R112, 0x3, R113 ;  /* 0x00000003700f7819 */ /* 0x001fc60000010271 */
[----:B------:R-:W-:Y:S01]  /*2380*/  IMAD.IADD R7, R107, 0x1, R21 ;  /* 0x000000016b077824 */ /* 0x000fe200078e0215 */
[----:B------:R-:W-:Y:S01]  /*2390*/  LEA R6, P4, R20, R114, 0x1 ;  /* 0x0000007214067211 */ /* 0x000fe200078808ff */
[----:B------:R-:W-:-:S03]  /*23a0*/  IMAD.SHL.U32 R14, R112, 0x8, RZ ;  /* 0x00000008700e7824 */ /* 0x000fc600078e00ff */
[----:B------:R-:W-:Y:S01]  /*23b0*/  LEA.HI.X R7, R20, R115, R7, 0x1, P4 ;  /* 0x0000007314077211 */ /* 0x000fe200020f0c07 */
[----:B--2---:R-:W-:-:S04]  /*23c0*/  IMAD.U32 R11, R5, 0x10000, RZ ;  /* 0x00010000050b7824 */ /* 0x004fc800078e00ff */
[----:B------:R-:W-:-:S04]  /*23d0*/  FMUL R11, R11, R90 ;  /* 0x0000005a0b0b7220 */ /* 0x000fc80000400000 */
[----:B------:R-:W-:Y:S01]  /*23e0*/  FFMA R24, R24, R23, R11 ;  /* 0x0000001718187223 */ /* 0x000fe2000000000b */
[----:B------:R-:W-:Y:S02]  /*23f0*/  LEA.HI.X R11, R106, UR5, R103, 0x1, P0 ;  /* 0x000000056a0b7c11 */ /* 0x000fe400080f0c67 */
[----:B------:R-:W-:Y:S02]  /*2400*/  ISETP.GT.AND P0, PT, R4, 0x1, PT ;  /* 0x000000010400780c */ /* 0x000fe40003f04270 */
[----:B------:R-:W-:Y:S02]  /*2410*/  F2FP.BF16.F32.PACK_AB R24, RZ, R24 ;  /* 0x00000018ff18723e */ /* 0x000fe400000010ff */
[----:B------:R-:W-:-:S03]  /*2420*/  ISETP.GT.AND P3, PT, R3, RZ, P0 ;  /* 0x000000ff0300720c */ /* 0x000fc60000764270 */
[----:B------:R0:W-:Y:S10]  /*2430*/  @P1 STG.E.U16 desc[UR38][R10.64], R24 ;  /* 0x000000180a001986 */ /* 0x0001f4000c101526 */
[----:B------:R-:W-:Y:S05]  /*2440*/  @!P3 BRA `(.L_x_35) ;  /* 0x000000000004b947 */ /* 0x000fea0003800000 */
[----:B------:R1:W5:Y:S02]  /*2450*/  LDG.E.LTC128B.U16 R5, desc[UR38][R6.64+0x2] ;  /* 0x0000022606057981 */ /* 0x000364000c1e1520 */
.L_x_35:
[----:B------:R-:W-:Y:S05]  /*2460*/  BSYNC B1 ;  /* 0x0000000000017941 */ /* 0x000fea0003800000 */
.L_x_34:
[----:B-----5:R-:W-:Y:S01]  /*2470*/  IMAD.U32 R103, R5, 0x10000, RZ ;  /* 0x0001000005677824 */ /* 0x020fe200078e00ff */
[----:B------:R-:W-:Y:S01]  /*2480*/  ISETP.GT.AND P2, PT, R3, 0x8, P2 ;  /* 0x000000080300780c */ /* 0x000fe20001744270 */
[----:B------:R-:W-:Y:S01]  /*2490*/  IMAD.WIDE.U32 R20, R104, R112, R14 ;  /* 0x0000007068147225 */ /* 0x000fe200078e000e */
[----:B0-----:R-:W-:-:S03]  /*24a0*/  PRMT R24, R5, 0x7610, R24 ;  /* 0x0000761005187816 */ /* 0x001fc60000000018 */
[----:B------:R-:W-:Y:S01]  /*24b0*/  FMUL R12, R103, R90 ;  /* 0x0000005a670c7220 */ /* 0x000fe20000400000 */
[----:B------:R-:W-:Y:S01]  /*24c0*/  IMAD.IADD R111, R111, 0x1, R21 ;  /* 0x000000016f6f7824 */ /* 0x000fe200078e0215 */
[----:B------:R-:W-:Y:S02]  /*24d0*/  IADD3 R108, P1, R108, R20, RZ ;  /* 0x000000146c6c7210 */ /* 0x000fe40007f3e0ff */
[----:B------:R-:W-:-:S03]  /*24e0*/  FFMA R12, R25, R23, R12 ;  /* 0x00000017190c7223 */ /* 0x000fc6000000000c */
[----:B------:R-:W-:Y:S02]  /*24f0*/  IMAD.X R13, R111, 0x1, R13, P1 ;  /* 0x000000016f0d7824 */ /* 0x000fe400008e060d */
[----:B------:R-:W-:Y:S02]  /*2500*/  F2FP.BF16.F32.PACK_AB R12, RZ, R12 ;  /* 0x0000000cff0c723e */ /* 0x000fe400000010ff */
[----:B------:R-:W-:Y:S02]  /*2510*/  LEA R14, P1, R108, R114, 0x1 ;  /* 0x000000726c0e7211 */ /* 0x000fe400078208ff */
[----:B------:R-:W-:Y:S02]  /*2520*/  PRMT R21, R12, 0x7610, R21 ;  /* 0x000076100c157816 */ /* 0x000fe40000000015 */
[----:B------:R-:W-:-:S03]  /*2530*/  LEA.HI.X R15, R108, R115, R13, 0x1, P1 ;  /* 0x000000736c0f7211 */ /* 0x000fc600008f0c0d */
[----:B------:R0:W-:Y:S04]  /*2540*/  @P3 STG.E.U16 desc[UR38][R10.64+0x2], R21 ;  /* 0x000002150a003986 */ /* 0x0001e8000c101526 */
[----:B------:R-:W2:Y:S01]  /*2550*/  @P2 LDG.E.LTC128B.U16 R24, desc[UR38][R14.64] ;  /* 0x000000260e182981 */ /* 0x000ea2000c1e1520 */
[----:B------:R-:W-:Y:S01]  /*2560*/  IADD3 R20, P1, R8, R20, RZ ;  /* 0x0000001408147210 */ /* 0x000fe20007f3e0ff */
[----:B------:R-:W-:Y:S01]  /*2570*/  BSSY B1, `(.L_x_36) ;  /* 0x0000011000017945 */ /* 0x000fe20003800000 */
[----:B------:R-:W-:Y:S02]  /*2580*/  SHF.L.U64.HI R13, R91, 0x1, R92 ;  /* 0x000000015b0d7819 */ /* 0x000fe4000001025c */
[----:B------:R-:W-:Y:S01]  /*2590*/  ISETP.GT.AND P0, PT, R3, 0x8, P0 ;  /* 0x000000080300780c */ /* 0x000fe20000704270 */
[----:B0-----:R-:W-:Y:S01]  /*25a0*/  IMAD.X R21, R9, 0x1, R111, P1 ;  /* 0x0000000109157824 */ /* 0x001fe200008e066f */
[----:B------:R-:W-:Y:S01]  /*25b0*/  LEA R12, P1, R91, R10, 0x1 ;  /* 0x0000000a5b0c7211 */ /* 0x000fe200078208ff */
[----:B------:R-:W-:-:S04]  /*25c0*/  IMAD.WIDE.U32 R20, R101, R110, R20 ;  /* 0x0000006e65147225 */ /* 0x000fc800078e0014 */
[----:B------:R-:W-:Y:S01]  /*25d0*/  IMAD.X R13, R13, 0x1, R11, P1 ;  /* 0x000000010d0d7824 */ /* 0x000fe200008e060b */
[----:B------:R-:W-:Y:S01]  /*25e0*/  LEA R8, P3, R20, R114, 0x1 ;  /* 0x0000007214087211 */ /* 0x000fe200078608ff */
[----:B------:R-:W-:-:S05]  /*25f0*/  IMAD.IADD R9, R107, 0x1, R21 ;  /* 0x000000016b097824 */ /* 0x000fca00078e0215 */
[----:B------:R-:W-:Y:S01]  /*2600*/  LEA.HI.X R9, R20, R115, R9, 0x1, P3 ;  /* 0x0000007314097211 */ /* 0x000fe200018f0c09 */
[----:B--2---:R-:W-:-:S04]  /*2610*/  IMAD.U32 R5, R24, 0x10000, RZ ;  /* 0x0001000018057824 */ /* 0x004fc800078e00ff */
[----:B------:R-:W-:-:S04]  /*2620*/  FMUL R5, R5, R90 ;  /* 0x0000005a05057220 */ /* 0x000fc80000400000 */
[----:B------:R-:W-:-:S05]  /*2630*/  FFMA R5, R26, R23, R5 ;  /* 0x000000171a057223 */ /* 0x000fca0000000005 */
[----:B------:R-:W-:-:S05]  /*2640*/  F2FP.BF16.F32.PACK_AB R5, RZ, R5 ;  /* 0x00000005ff05723e */ /* 0x000fca00000010ff */
[----:B------:R0:W-:Y:S01]  /*2650*/  @P2 STG.E.U16 desc[UR38][R12.64], R5 ;  /* 0x000000050c002986 */ /* 0x0001e2000c101526 */
[----:B------:R-:W-:Y:S05]  /*2660*/  @!P0 BRA `(.L_x_37) ;  /* 0x0000000000048947 */ /* 0x000fea0003800000 */
[----:B------:R2:W5:Y:S02]  /*2670*/  LDG.E.LTC128B.U16 R24, desc[UR38][R8.64+0x2] ;  /* 0x0000022608187981 */ /* 0x000564000c1e1520 */
.L_x_37:
[----:B------:R-:W-:Y:S05]  /*2680*/  BSYNC B1 ;  /* 0x0000000000017941 */ /* 0x000fea0003800000 */
.L_x_36:
[----:B0----5:R-:W-:Y:S01]  /*2690*/  IMAD.U32 R5, R24, 0x10000, RZ ;  /* 0x0001000018057824 */ /* 0x021fe200078e00ff */
[----:B------:R-:W-:Y:S01]  /*26a0*/  ISETP.GT.AND P1, PT, R4, 0x8, PT ;  /* 0x000000080400780c */ /* 0x000fe20003f24270 */
[----:B------:R-:W-:Y:S02]  /*26b0*/  BSSY B1, `(.L_x_38) ;  /* 0x0000008000017945 */ /* 0x000fe40003800000 */
[----:B------:R-:W-:Y:S01]  /*26c0*/  FMUL R14, R5, R90 ;  /* 0x0000005a050e7220 */ /* 0x000fe20000400000 */
[----:B------:R-:W-:-:S03]  /*26d0*/  ISETP.GT.AND P2, PT, R3, RZ, P1 ;  /* 0x000000ff0300720c */ /* 0x000fc60000f44270 */
[----:B------:R-:W-:-:S05]  /*26e0*/  FFMA R14, R27, R23, R14 ;  /* 0x000000171b0e7223 */ /* 0x000fca000000000e */
[----:B------:R-:W-:-:S05]  /*26f0*/  F2FP.BF16.F32.PACK_AB R14, RZ, R14 ;  /* 0x0000000eff0e723e */ /* 0x000fca00000010ff */
[----:B------:R0:W-:Y:S01]  /*2700*/  @P0 STG.E.U16 desc[UR38][R12.64+0x2], R14 ;  /* 0x0000020e0c000986 */ /* 0x0001e2000c101526 */
[----:B------:R-:W-:Y:S05]  /*2710*/  @!P2 BRA `(.L_x_39) ;  /* 0x000000000004a947 */ /* 0x000fea0003800000 */
[----:B------:R3:W5:Y:S02]  /*2720*/  LDG.E.LTC128B.U16 R24, desc[UR38][R6.64+0x10] ;  /* 0x0000102606187981 */ /* 0x000764000c1e1520 */
.L_x_39:
[----:B------:R-:W-:Y:S05]  /*2730*/  BSYNC B1 ;  /* 0x0000000000017941 */ /* 0x000fea0003800000 */
.L_x_38:
[----:B-----5:R-:W-:Y:S01]  /*2740*/  IMAD.U32 R5, R24, 0x10000, RZ ;  /* 0x0001000018057824 */ /* 0x020fe200078e00ff */
        /* <DEDUP_REMOVED lines=9> */
.L_x_41:
[----:B------:R-:W-:Y:S05]  /*27e0*/  BSYNC B1 ;  /* 0x0000000000017941 */ /* 0x000fea0003800000 */
.L_x_40:
[----:B----45:R-:W-:Y:S01]  /*27f0*/  IMAD.U32 R5, R24, 0x10000, RZ ;  /* 0x0001000018057824 */ /* 0x030fe200078e00ff */
[----:B------:R-:W-:Y:S01]  /*2800*/  ISETP.GT.AND P1, PT, R3, 0x8, P1 ;  /* 0x000000080300780c */ /* 0x000fe20000f24270 */
[----:B------:R-:W-:Y:S02]  /*2810*/  BSSY B1, `(.L_x_42) ;  /* 0x0000007000017945 */ /* 0x000fe40003800000 */
[----:B0-----:R-:W-:-:S04]  /*2820*/  FMUL R14, R5, R90 ;  /* 0x0000005a050e7220 */ /* 0x001fc80000400000 */
[----:B------:R-:W-:-:S05]  /*2830*/  FFMA R14, R29, R23, R14 ;  /* 0x000000171d0e7223 */ /* 0x000fca000000000e */
[----:B------:R-:W-:-:S05]  /*2840*/  F2FP.BF16.F32.PACK_AB R14, RZ, R14 ;  /* 0x0000000eff0e723e */ /* 0x000fca00000010ff */
[----:B------:R0:W-:Y:S01]  /*2850*/  @P3 STG.E.U16 desc[UR38][R10.64+0x12], R14 ;  /* 0x0000120e0a003986 */ /* 0x0001e2000c101526 */
[----:B------:R-:W-:Y:S05]  /*2860*/  @!P1 BRA `(.L_x_43) ;  /* 0x0000000000049947 */ /* 0x000fea0003800000 */
[----:B------:R4:W5:Y:S02]  /*2870*/  LDG.E.LTC128B.U16 R24, desc[UR38][R8.64+0x10] ;  /* 0x0000102608187981 */ /* 0x000964000c1e1520 */
.L_x_43:
[----:B------:R-:W-:Y:S05]  /*2880*/  BSYNC B1 ;  /* 0x0000000000017941 */ /* 0x000fea0003800000 */
.L_x_42:
[----:B-----5:R-:W-:Y:S01]  /*2890*/  IMAD.U32 R5, R24, 0x10000, RZ ;  /* 0x0001000018057824 */ /* 0x020fe200078e00ff */
[----:B------:R-:W-:Y:S01]  /*28a0*/  ISETP.GT.AND P0, PT, R3, 0x8, P0 ;  /* 0x000000080300780c */ /* 0x000fe20000704270 */
[----:B------:R-:W-:Y:S02]  /*28b0*/  BSSY B1, `(.L_x_44) ;  /* 0x0000007000017945 */ /* 0x000fe40003800000 */
[----:B------:R-:W-:-:S04]  /*28c0*/  FMUL R5, R5, R90 ;  /* 0x0000005a05057220 */ /* 0x000fc80000400000 */
[----:B------:R-:W-:-:S05]  /*28d0*/  FFMA R5, R30, R23, R5 ;  /* 0x000000171e057223 */ /* 0x000fca0000000005 */
[----:B------:R-:W-:-:S05]  /*28e0*/  F2FP.BF16.F32.PACK_AB R5, RZ, R5 ;  /* 0x00000005ff05723e */ /* 0x000fca00000010ff */
[----:B------:R0:W-:Y:S01]  /*28f0*/  @P1 STG.E.U16 desc[UR38][R12.64+0x10], R5 ;  /* 0x000010050c001986 */ /* 0x0001e2000c101526 */
[----:B------:R-:W-:Y:S05]  /*2900*/  @!P0 BRA `(.L_x_45) ;  /* 0x0000000000048947 */ /* 0x000fea0003800000 */
[----:B------:R0:W5:Y:S02]  /*2910*/  LDG.E.LTC128B.U16 R24, desc[UR38][R8.64+0x12] ;  /* 0x0000122608187981 */ /* 0x000164000c1e1520 */
.L_x_45:
[----:B------:R-:W-:Y:S05]  /*2920*/  BSYNC B1 ;  /* 0x0000000000017941 */ /* 0x000fea0003800000 */
.L_x_44:
        /* <DEDUP_REMOVED lines=10> */
.L_x_47:
[----:B------:R-:W-:Y:S05]  /*29d0*/  BSYNC B1 ;  /* 0x0000000000017941 */ /* 0x000fea0003800000 */
.L_x_46:
        /* <DEDUP_REMOVED lines=10> */
.L_x_49:
[----:B------:R-:W-:Y:S05]  /*2a80*/  BSYNC B1 ;  /* 0x0000000000017941 */ /* 0x000fea0003800000 */
.L_x_48:
[----:B0----5:R-:W-:Y:S01]  /*2a90*/  IMAD.U32 R5, R24, 0x10000, RZ ;  /* 0x0001000018057824 */ /* 0x021fe200078e00ff */
        /* <DEDUP_REMOVED lines=8> */
.L_x_51:
[----:B------:R-:W-:Y:S05]  /*2b20*/  BSYNC B1 ;  /* 0x0000000000017941 */ /* 0x000fea0003800000 */
.L_x_50:
        /* <DEDUP_REMOVED lines=9> */
.L_x_53:
[----:B------:R-:W-:Y:S05]  /*2bc0*/  BSYNC B1 ;  /* 0x0000000000017941 */ /* 0x000fea0003800000 */
.L_x_52:
        /* <DEDUP_REMOVED lines=10> */
.L_x_55:
[----:B------:R-:W-:Y:S05]  /*2c70*/  BSYNC B1 ;  /* 0x0000000000017941 */ /* 0x000fea0003800000 */
.L_x_54:
        /* <DEDUP_REMOVED lines=10> */
.L_x_57:
[----:B------:R-:W-:Y:S05]  /*2d20*/  BSYNC B1 ;  /* 0x0000000000017941 */ /* 0x000fea0003800000 */
.L_x_56:
        /* <DEDUP_REMOVED lines=9> */
.L_x_59:
[----:B------:R-:W-:Y:S05]  /*2dc0*/  BSYNC B1 ;  /* 0x0000000000017941 */ /* 0x000fea0003800000 */
.L_x_58:
        /* <DEDUP_REMOVED lines=9> */
.L_x_61:
[----:B------:R-:W-:Y:S05]  /*2e60*/  BSYNC B1 ;  /* 0x0000000000017941 */ /* 0x000fea0003800000 */
.L_x_60:
        /* <DEDUP_REMOVED lines=10> */
.L_x_63:
[----:B------:R-:W-:Y:S05]  /*2f10*/  BSYNC B1 ;  /* 0x0000000000017941 */ /* 0x000fea0003800000 */
.L_x_62:
        /* <DEDUP_REMOVED lines=10> */
.L_x_65:
[----:B------:R-:W-:Y:S05]  /*2fc0*/  BSYNC B1 ;  /* 0x0000000000017941 */ /* 0x000fea0003800000 */
.L_x_64:
        /* <DEDUP_REMOVED lines=9> */
.L_x_67:
[----:B------:R-:W-:Y:S05]  /*3060*/  BSYNC B1 ;  /* 0x0000000000017941 */ /* 0x000fea0003800000 */
.L_x_66:
        /* <DEDUP_REMOVED lines=9> */
.L_x_69:
[----:B------:R-:W-:Y:S05]  /*3100*/  BSYNC B1 ;  /* 0x0000000000017941 */ /* 0x000fea0003800000 */
.L_x_68:
        /* <DEDUP_REMOVED lines=10> */
.L_x_71:
[----:B------:R-:W-:Y:S05]  /*31b0*/  BSYNC B1 ;  /* 0x0000000000017941 */ /* 0x000fea0003800000 */
.L_x_70:
        /* <DEDUP_REMOVED lines=10> */
.L_x_73:
[----:B------:R-:W-:Y:S05]  /*3260*/  BSYNC B1 ;  /* 0x0000000000017941 */ /* 0x000fea0003800000 */
.L_x_72:
        /* <DEDUP_REMOVED lines=9> */
.L_x_75:
[----:B------:R-:W-:Y:S05]  /*3300*/  BSYNC B1 ;  /* 0x0000000000017941 */ /* 0x000fea0003800000 */
.L_x_74:
        /* <DEDUP_REMOVED lines=9> */
.L_x_77:
[----:B------:R-:W-:Y:S05]  /*33a0*/  BSYNC B1 ;  /* 0x0000000000017941 */ /* 0x000fea0003800000 */
.L_x_76:
        /* <DEDUP_REMOVED lines=10> */
.L_x_79:
[----:B------:R-:W-:Y:S05]  /*3450*/  BSYNC B1 ;  /* 0x0000000000017941 */ /* 0x000fea0003800000 */
.L_x_78:
        /* <DEDUP_REMOVED lines=10> */
.L_x_81:
[----:B------:R-:W-:Y:S05]  /*3500*/  BSYNC B1 ;  /* 0x0000000000017941 */ /* 0x000fea0003800000 */
.L_x_80:
        /* <DEDUP_REMOVED lines=9> */
.L_x_83:
[----:B------:R-:W-:Y:S05]  /*35a0*/  BSYNC B1 ;  /* 0x0000000000017941 */ /* 0x000fea0003800000 */
.L_x_82:
        /* <DEDUP_REMOVED lines=9> */
.L_x_85:
[----:B------:R-:W-:Y:S05]  /*3640*/  BSYNC B1 ;  /* 0x0000000000017941 */ /* 0x000fea0003800000 */
.L_x_84:
        /* <DEDUP_REMOVED lines=10> */
.L_x_87:
[----:B------:R-:W-:Y:S05]  /*36f0*/  BSYNC B1 ;  /* 0x0000000000017941 */ /* 0x000fea0003800000 */
.L_x_86:
        /* <DEDUP_REMOVED lines=10> */
.L_x_89:
[----:B------:R-:W-:Y:S05]  /*37a0*/  BSYNC B1 ;  /* 0x0000000000017941 */ /* 0x000fea0003800000 */
.L_x_88:
        /* <DEDUP_REMOVED lines=9> */
.L_x_91:
[----:B------:R-:W-:Y:S05]  /*3840*/  BSYNC B1 ;  /* 0x0000000000017941 */ /* 0x000fea0003800000 */
.L_x_90:
        /* <DEDUP_REMOVED lines=9> */
.L_x_93:
[----:B------:R-:W-:Y:S05]  /*38e0*/  BSYNC B1 ;  /* 0x0000000000017941 */ /* 0x000fea0003800000 */
.L_x_92:
        /* <DEDUP_REMOVED lines=10> */
.L_x_95:
[----:B------:R-:W-:Y:S05]  /*3990*/  BSYNC B1 ;  /* 0x0000000000017941 */ /* 0x000fea0003800000 */
.L_x_94:
        /* <DEDUP_REMOVED lines=10> */
.L_x_97:
[----:B------:R-:W-:Y:S05]  /*3a40*/  BSYNC B1 ;  /* 0x0000000000017941 */ /* 0x000fea0003800000 */
.L_x_96:
        /* <DEDUP_REMOVED lines=9> */
.L_x_99:
[----:B------:R-:W-:Y:S05]  /*3ae0*/  BSYNC B1 ;  /* 0x0000000000017941 */ /* 0x000fea0003800000 */
.L_x_98:
        /* <DEDUP_REMOVED lines=9> */
.L_x_101:
[----:B------:R-:W-:Y:S05]  /*3b80*/  BSYNC B1 ;  /* 0x0000000000017941 */ /* 0x000fea0003800000 */
.L_x_100:
        /* <DEDUP_REMOVED lines=10> */
.L_x_103:
[----:B------:R-:W-:Y:S05]  /*3c30*/  BSYNC B1 ;  /* 0x0000000000017941 */ /* 0x000fea0003800000 */
.L_x_102:
        /* <DEDUP_REMOVED lines=10> */
.L_x_105:
[----:B------:R-:W-:Y:S05]  /*3ce0*/  BSYNC B1 ;  /* 0x0000000000017941 */ /* 0x000fea0003800000 */
.L_x_104:
        /* <DEDUP_REMOVED lines=9> */
.L_x_107:
[----:B------:R-:W-:Y:S05]  /*3d80*/  BSYNC B1 ;  /* 0x0000000000017941 */ /* 0x000fea0003800000 */
.L_x_106:
        /* <DEDUP_REMOVED lines=9> */
.L_x_109:
[----:B------:R-:W-:Y:S05]  /*3e20*/  BSYNC B1 ;  /* 0x0000000000017941 */ /* 0x000fea0003800000 */
.L_x_108:
        /* <DEDUP_REMOVED lines=10> */
.L_x_111:
[----:B------:R-:W-:Y:S05]  /*3ed0*/  BSYNC B1 ;  /* 0x0000000000017941 */ /* 0x000fea0003800000 */
.L_x_110:
        /* <DEDUP_REMOVED lines=10> */
.L_x_113:
[----:B------:R-:W-:Y:S05]  /*3f80*/  BSYNC B1 ;  /* 0x0000000000017941 */ /* 0x000fea0003800000 */
.L_x_112:
        /* <DEDUP_REMOVED lines=9> */
.L_x_115:
[----:B------:R-:W-:Y:S05]  /*4020*/  BSYNC B1 ;  /* 0x0000000000017941 */ /* 0x000fea0003800000 */
.L_x_114:
        /* <DEDUP_REMOVED lines=9> */
.L_x_117:
[----:B------:R-:W-:Y:S05]  /*40c0*/  BSYNC B1 ;  /* 0x0000000000017941 */ /* 0x000fea0003800000 */
.L_x_116:
        /* <DEDUP_REMOVED lines=10> */
.L_x_119:
[----:B------:R-:W-:Y:S05]  /*4170*/  BSYNC B1 ;  /* 0x0000000000017941 */ /* 0x000fea0003800000 */
.L_x_118:
        /* <DEDUP_REMOVED lines=10> */
.L_x_121:
[----:B------:R-:W-:Y:S05]  /*4220*/  BSYNC B1 ;  /* 0x0000000000017941 */ /* 0x000fea0003800000 */
.L_x_120:
        /* <DEDUP_REMOVED lines=9> */
.L_x_123:
[----:B------:R-:W-:Y:S05]  /*42c0*/  BSYNC B1 ;  /* 0x0000000000017941 */ /* 0x000fea0003800000 */
.L_x_122:
        /* <DEDUP_REMOVED lines=9> */
.L_x_125:
[----:B------:R-:W-:Y:S05]  /*4360*/  BSYNC B1 ;  /* 0x0000000000017941 */ /* 0x000fea0003800000 */
.L_x_124:
        /* <DEDUP_REMOVED lines=10> */
.L_x_127:
[----:B------:R-:W-:Y:S05]  /*4410*/  BSYNC B1 ;  /* 0x0000000000017941 */ /* 0x000fea0003800000 */
.L_x_126:
        /* <DEDUP_REMOVED lines=10> */
.L_x_129:
[----:B------:R-:W-:Y:S05]  /*44c0*/  BSYNC B1 ;  /* 0x0000000000017941 */ /* 0x000fea0003800000 */
.L_x_128:
        /* <DEDUP_REMOVED lines=9> */
.L_x_131:
[----:B------:R-:W-:Y:S05]  /*4560*/  BSYNC B1 ;  /* 0x0000000000017941 */ /* 0x000fea0003800000 */
.L_x_130:
        /* <DEDUP_REMOVED lines=9> */
.L_x_133:
[----:B------:R-:W-:Y:S05]  /*4600*/  BSYNC B1 ;  /* 0x0000000000017941 */ /* 0x000fea0003800000 */
.L_x_132:
        /* <DEDUP_REMOVED lines=10> */
.L_x_135:
[----:B------:R-:W-:Y:S05]  /*46b0*/  BSYNC B1 ;  /* 0x0000000000017941 */ /* 0x000fea0003800000 */
.L_x_134:
        /* <DEDUP_REMOVED lines=10> */
.L_x_137:
[----:B------:R-:W-:Y:S05]  /*4760*/  BSYNC B1 ;  /* 0x0000000000017941 */ /* 0x000fea0003800000 */
.L_x_136:
        /* <DEDUP_REMOVED lines=9> */
.L_x_139:
[----:B------:R-:W-:Y:S05]  /*4800*/  BSYNC B1 ;  /* 0x0000000000017941 */ /* 0x000fea0003800000 */
.L_x_138:
        /* <DEDUP_REMOVED lines=9> */
.L_x_141:
[----:B------:R-:W-:Y:S05]  /*48a0*/  BSYNC B1 ;  /* 0x0000000000017941 */ /* 0x000fea0003800000 */
.L_x_140:
        /* <DEDUP_REMOVED lines=10> */
.L_x_143:
[----:B------:R-:W-:Y:S05]  /*4950*/  BSYNC B1 ;  /* 0x0000000000017941 */ /* 0x000fea0003800000 */
.L_x_142:
        /* <DEDUP_REMOVED lines=10> */
.L_x_145:
[----:B------:R-:W-:Y:S05]  /*4a00*/  BSYNC B1 ;  /* 0x0000000000017941 */ /* 0x000fea0003800000 */
.L_x_144:
        /* <DEDUP_REMOVED lines=9> */
.L_x_147:
[----:B------:R-:W-:Y:S05]  /*4aa0*/  BSYNC B1 ;  /* 0x0000000000017941 */ /* 0x000fea0003800000 */
.L_x_146:
        /* <DEDUP_REMOVED lines=9> */
.L_x_149:
[----:B------:R-:W-:Y:S05]  /*4b40*/  BSYNC B1 ;  /* 0x0000000000017941 */ /* 0x000fea0003800000 */
.L_x_148:
        /* <DEDUP_REMOVED lines=10> */
.L_x_151:
[----:B------:R-:W-:Y:S05]  /*4bf0*/  BSYNC B1 ;  /* 0x0000000000017941 */ /* 0x000fea0003800000 */
.L_x_150:
[----:B-----5:R-:W-:Y:S01]  /*4c00*/  IMAD.U32 R5, R24, 0x10000, RZ ;  /* 0x0001000018057824 */ /* 0x020fe200078e00ff */
[----:B------:R-:W-:Y:S01]  /*4c10*/  ISETP.GT.AND P0, PT, R4, 0x79, PT ;  /* 0x000000790400780c */ /* 0x000fe20003f04270 */
[----:B------:R-:W-:Y:S01]  /*4c20*/  @P2 IMAD.MOV.U32 R4, RZ, RZ, R10 ;  /* 0x000000ffff042224 */ /* 0x000fe200078e000a */
[----:B------:R-:W-:Y:S01]  /*4c30*/  BSSY B1, `(.L_x_152) ;  /* 0x000000a000017945 */ /* 0x000fe20003800000 */
[----:B------:R-:W-:Y:S01]  /*4c40*/  FMUL R5, R5, R90 ;  /* 0x0000005a05057220 */ /* 0x000fe20000400000 */
[----:B------:R-:W-:-:S03]  /*4c50*/  ISETP.GT.AND P3, PT, R3, RZ, P0 ;  /* 0x000000ff0300720c */ /* 0x000fc60000764270 */
[----:B------:R-:W-:-:S05]  /*4c60*/  FFMA R5, R84, R23, R5 ;  /* 0x0000001754057223 */ /* 0x000fca0000000005 */
[----:B------:R-:W-:-:S04]  /*4c70*/  F2FP.BF16.F32.PACK_AB R5, RZ, R5 ;  /* 0x00000005ff05723e */ /* 0x000fc800000010ff */
[----:B0-----:R-:W-:Y:S01]  /*4c80*/  PRMT R14, R5, 0x7610, R14 ;  /* 0x00007610050e7816 */ /* 0x001fe2000000000e */
[----:B------:R-:W-:-:S05]  /*4c90*/  @P2 IMAD.MOV.U32 R5, RZ, RZ, R11 ;  /* 0x000000ffff052224 */ /* 0x000fca00078e000b */
[----:B------:R0:W-:Y:S01]  /*4ca0*/  @P2 STG.E.U16 desc[UR38][R4.64+0xf0], R14 ;  /* 0x0000f00e04002986 */ /* 0x0001e2000c101526 */
[----:B------:R-:W-:Y:S05]  /*4cb0*/  @!P3 BRA `(.L_x_153) ;  /* 0x000000000004b947 */ /* 0x000fea0003800000 */
[----:B------:R0:W5:Y:S02]  /*4cc0*/  LDG.E.LTC128B.U16 R24, desc[UR38][R6.64+0xf2] ;  /* 0x0000f22606187981 */ /* 0x000164000c1e1520 */
.L_x_153:
[----:B------:R-:W-:Y:S05]  /*4cd0*/  BSYNC B1 ;  /* 0x0000000000017941 */ /* 0x000fea0003800000 */
.L_x_152:
        /* <DEDUP_REMOVED lines=9> */
.L_x_155:
[----:B------:R-:W-:Y:S05]  /*4d70*/  BSYNC B1 ;  /* 0x0000000000017941 */ /* 0x000fea0003800000 */
.L_x_154:
[----:B-----5:R-:W-:Y:S01]  /*4d80*/  IMAD.U32 R5, R24, 0x10000, RZ ;  /* 0x0001000018057824 */ /* 0x020fe200078e00ff */
[----:B------:R-:W-:Y:S01]  /*4d90*/  ISETP.GT.AND P0, PT, R3, 0x8, P0 ;  /* 0x000000080300780c */ /* 0x000fe20000704270 */
[----:B0-----:R-:W-:Y:S01]  /*4da0*/  @P1 IMAD.MOV.U32 R4, RZ, RZ, R12 ;  /* 0x000000ffff041224 */ /* 0x001fe200078e000c */
[----:B------:R-:W-:Y:S01]  /*4db0*/  BSSY B1, `(.L_x_156) ;  /* 0x0000009000017945 */ /* 0x000fe20003800000 */
[----:B------:R-:W-:-:S04]  /*4dc0*/  FMUL R5, R5, R90 ;  /* 0x0000005a05057220 */ /* 0x000fc80000400000 */
[----:B------:R-:W-:-:S05]  /*4dd0*/  FFMA R5, R86, R23, R5 ;  /* 0x0000001756057223 */ /* 0x000fca0000000005 */
[----:B------:R-:W-:-:S04]  /*4de0*/  F2FP.BF16.F32.PACK_AB R5, RZ, R5 ;  /* 0x00000005ff05723e */ /* 0x000fc800000010ff */
[----:B-1-3--:R-:W-:Y:S01]  /*4df0*/  PRMT R6, R5, 0x7610, R6 ;  /* 0x0000761005067816 */ /* 0x00afe20000000006 */
[----:B------:R-:W-:-:S05]  /*4e00*/  @P1 IMAD.MOV.U32 R5, RZ, RZ, R13 ;  /* 0x000000ffff051224 */ /* 0x000fca00078e000d */
[----:B------:R0:W-:Y:S01]  /*4e10*/  @P1 STG.E.U16 desc[UR38][R4.64+0xf0], R6 ;  /* 0x0000f00604001986 */ /* 0x0001e2000c101526 */
[----:B------:R-:W-:Y:S05]  /*4e20*/  @!P0 BRA `(.L_x_157) ;  /* 0x0000000000048947 */ /* 0x000fea0003800000 */
[----:B------:R1:W5:Y:S02]  /*4e30*/  LDG.E.LTC128B.U16 R24, desc[UR38][R8.64+0xf2] ;  /* 0x0000f22608187981 */ /* 0x000364000c1e1520 */
.L_x_157:
[----:B------:R-:W-:Y:S05]  /*4e40*/  BSYNC B1 ;  /* 0x0000000000017941 */ /* 0x000fea0003800000 */
.L_x_156:
[----:B------:R-:W-:Y:S05]  /*4e50*/  @!P0 BRA `(.L_x_158) ;  /* 0x0000001000e88947 */ /* 0x000fea0003800000 */
[----:B-----5:R-:W-:-:S04]  /*4e60*/  IMAD.U32 R3, R24, 0x10000, RZ ;  /* 0x0001000018037824 */ /* 0x020fc800078e00ff */
[----:B0-----:R-:W-:-:S04]  /*4e70*/  FMUL R4, R3, R90 ;  /* 0x0000005a03047220 */ /* 0x001fc80000400000 */
[----:B------:R-:W-:-:S05]  /*4e80*/  FFMA R4, R87, R23, R4 ;  /* 0x0000001757047223 */ /* 0x000fca0000000004 */
[----:B------:R-:W-:-:S05]  /*4e90*/  F2FP.BF16.F32.PACK_AB R4, RZ, R4 ;  /* 0x00000004ff04723e */ /* 0x000fca00000010ff */
[----:B------:R3:W-:Y:S01]  /*4ea0*/  STG.E.U16 desc[UR38][R12.64+0xf2], R4 ;  /* 0x0000f2040c007986 */ /* 0x0007e2000c101526 */
[----:B------:R-:W-:Y:S05]  /*4eb0*/  BRA `(.L_x_158) ;  /* 0x0000001000d07947 */ /* 0x000fea0003800000 */
.L_x_33:
[----:B------:R-:W-:Y:S01]  /*4ec0*/  ISETP.GT.AND P3, PT, R4, 0x1, PT ;  /* 0x000000010400780c */ /* 0x000fe20003f64270 */
[----:B------:R-:W-:Y:S01]  /*4ed0*/  ULDC.64 UR4, c[0x0][0x5c0] ;  /* 0x0001700000047ab9 */ /* 0x000fe20000000a00 */
[-C--:B------:R-:W-:Y:S01]  /*4ee0*/  FMUL R24, R24, R23.reuse ;  /* 0x0000001718187220 */ /* 0x080fe20000400000 */
[----:B------:R-:W-:Y:S01]  /*4ef0*/  LEA R6, P4, R106, UR4, 0x1 ;  /* 0x000000046a067c11 */ /* 0x000fe2000f8808ff */
[-C--:B------:R-:W-:Y:S01]  /*4f00*/  FMUL R25, R25, R23.reuse ;  /* 0x0000001719197220 */ /* 0x080fe20000400000 */
[----:B------:R-:W-:Y:S01]  /*4f10*/  ISETP.GT.AND P0, PT, R3, RZ, P3 ;  /* 0x000000ff0300720c */ /* 0x000fe20001f04270 */
[-C--:B------:R-:W-:Y:S01]  /*4f20*/  FMUL R26, R26, R23.reuse ;  /* 0x000000171a1a7220 */ /* 0x080fe20000400000 */
[----:B------:R-:W-:Y:S01]  /*4f30*/  F2FP.BF16.F32.PACK_AB R24, RZ, R24 ;  /* 0x00000018ff18723e */ /* 0x000fe200000010ff */
[-C--:B------:R-:W-:Y:S01]  /*4f40*/  FMUL R27, R27, R23.reuse ;  /* 0x000000171b1b7220 */ /* 0x080fe20000400000 */
[----:B------:R-:W-:Y:S01]  /*4f50*/  LEA.HI.X R7, R106, UR5, R103, 0x1, P4 ;  /* 0x000000056a077c11 */ /* 0x000fe2000a0f0c67 */
[----:B------:R-:W-:Y:S01]  /*4f60*/  FMUL R28, R28, R23 ;  /* 0x000000171c1c7220 */ /* 0x000fe20000400000 */
[----:B------:R-:W-:Y:S01]  /*4f70*/  F2FP.BF16.F32.PACK_AB R25, RZ, R25 ;  /* 0x00000019ff19723e */ /* 0x000fe200000010ff */
[-C--:B------:R-:W-:Y:S01]  /*4f80*/  FMUL R29, R29, R23.reuse ;  /* 0x000000171d1d7220 */ /* 0x080fe20000400000 */
[----:B------:R-:W-:Y:S01]  /*4f90*/  ISETP.GT.AND P2, PT, R3, 0x8, P2 ;  /* 0x000000080300780c */ /* 0x000fe20001744270 */
[----:B------:R-:W-:Y:S01]  /*4fa0*/  @P1 STG.E.U16 desc[UR38][R6.64], R24 ;  /* 0x0000001806001986 */ /* 0x000fe2000c101526 */
[----:B------:R-:W-:Y:S01]  /*4fb0*/  ISETP.GT.AND P1, PT, R4, 0x8, PT ;  /* 0x000000080400780c */ /* 0x000fe20003f24270 */
[-C--:B------:R-:W-:Y:S01]  /*4fc0*/  FMUL R30, R30, R23.reuse ;  /* 0x000000171e1e7220 */ /* 0x080fe20000400000 */
[C---:B------:R-:W-:Y:S01]  /*4fd0*/  SHF.L.U64.HI R5, R91.reuse, 0x1, R92 ;  /* 0x000000015b057819 */ /* 0x040fe2000001025c */
[----:B------:R-:W-:Y:S01]  /*4fe0*/  @P0 STG.E.U16 desc[UR38][R6.64+0x2], R25 ;  /* 0x0000021906000986 */ /* 0x000fe2000c101526 */
[----:B------:R-:W-:Y:S01]  /*4ff0*/  LEA R8, P5, R91, R6, 0x1 ;  /* 0x000000065b087211 */ /* 0x000fe200078a08ff */
[-C--:B------:R-:W-:Y:S01]  /*5000*/  FMUL R31, R31, R23.reuse ;  /* 0x000000171f1f7220 */ /* 0x080fe20000400000 */
[----:B------:R-:W-:Y:S01]  /*5010*/  ISETP.GT.AND P3, PT, R3, 0x8, P3 ;  /* 0x000000080300780c */ /* 0x000fe20001f64270 */
[-C--:B------:R-:W-:Y:S01]  /*5020*/  FMUL R32, R32, R23.reuse ;  /* 0x0000001720207220 */ /* 0x080fe20000400000 */
[----:B------:R-:W-:Y:S01]  /*5030*/  ISETP.GT.AND P0, PT, R4, 0x9, PT ;  /* 0x000000090400780c */ /* 0x000fe20003f04270 */
[----:B------:R-:W-:Y:S01]  /*5040*/  IMAD.X R9, R5, 0x1, R7, P5 ;  /* 0x0000000105097824 */ /* 0x000fe200028e0607 */
[----:B------:R-:W-:Y:S01]  /*5050*/  ISETP.GT.AND P4, PT, R3, RZ, P1 ;  /* 0x000000ff0300720c */ /* 0x000fe20000f84270 */
[-C--:B------:R-:W-:Y:S01]  /*5060*/  FMUL R33, R33, R23.reuse ;  /* 0x0000001721217220 */ /* 0x080fe20000400000 */
[----:B------:R-:W-:Y:S01]  /*5070*/  F2FP.BF16.F32.PACK_AB R26, RZ, R26 ;  /* 0x0000001aff1a723e */ /* 0x000fe200000010ff */
[-C--:B------:R-:W-:Y:S01]  /*5080*/  FMUL R34, R34, R23.reuse ;  /* 0x0000001722227220 */ /* 0x080fe20000400000 */
[----:B------:R-:W-:Y:S01]  /*5090*/  ISETP.GT.AND P5, PT, R3, RZ, P0 ;  /* 0x000000ff0300720c */ /* 0x000fe200007a4270 */
[----:B------:R-:W-:Y:S01]  /*50a0*/  FMUL R35, R35, R23 ;  /* 0x0000001723237220 */ /* 0x000fe20000400000 */
[----:B------:R-:W-:Y:S01]  /*50b0*/  F2FP.BF16.F32.PACK_AB R27, RZ, R27 ;  /* 0x0000001bff1b723e */ /* 0x000fe200000010ff */
[----:B------:R-:W-:Y:S01]  /*50c0*/  @P2 STG.E.U16 desc[UR38][R8.64], R26 ;  /* 0x0000001a08002986 */ /* 0x000fe2000c101526 */
[----:B------:R-:W-:Y:S01]  /*50d0*/  F2FP.BF16.F32.PACK_AB R28, RZ, R28 ;  /* 0x0000001cff1c723e */ /* 0x000fe200000010ff */
[-C--:B------:R-:W-:Y:S01]  /*50e0*/  FMUL R36, R36, R23.reuse ;  /* 0x0000001724247220 */ /* 0x080fe20000400000 */
[----:B------:R-:W-:Y:S01]  /*50f0*/  ISETP.GT.AND P2, PT, R3, 0x8, P1 ;  /* 0x000000080300780c */ /* 0x000fe20000f44270 */
[----:B------:R-:W-:Y:S01]  /*5100*/  @P3 STG.E.U16 desc[UR38][R8.64+0x2], R27 ;  /* 0x0000021b08003986 */ /* 0x000fe2000c101526 */
[----:B------:R-:W-:Y:S01]  /*5110*/  ISETP.GT.AND P1, PT, R4, 0x10, PT ;  /* 0x000000100400780c */ /* 0x000fe20003f24270 */
[----:B------:R-:W-:Y:S01]  /*5120*/  FMUL R37, R37, R23 ;  /* 0x0000001725257220 */ /* 0x000fe20000400000 */
[----:B------:R-:W-:Y:S01]  /*5130*/  F2FP.BF16.F32.PACK_AB R29, RZ, R29 ;  /* 0x0000001dff1d723e */ /* 0x000fe200000010ff */
[----:B------:R-:W-:Y:S01]  /*5140*/  @P4 STG.E.U16 desc[UR38][R6.64+0x10], R28 ;  /* 0x0000101c06004986 */ /* 0x000fe2000c101526 */
[C---:B------:R-:W-:Y:S01]  /*5150*/  ISETP.GT.AND P3, PT, R3.reuse, 0x8, P0 ;  /* 0x000000080300780c */ /* 0x040fe20000764270 */
[-C--:B------:R-:W-:Y:S01]  /*5160*/  FMUL R38, R38, R23.reuse ;  /* 0x0000001726267220 */ /* 0x080fe20000400000 */
[----:B------:R-:W-:Y:S01]  /*5170*/  ISETP.GT.AND P0, PT, R4, 0x11, PT ;  /* 0x000000110400780c */ /* 0x000fe20003f04270 */
[----:B------:R-:W-:Y:S01]  /*5180*/  @P5 STG.E.U16 desc[UR38][R6.64+0x12], R29 ;  /* 0x0000121d06005986 */ /* 0x000fe2000c101526 */
        /* <DEDUP_REMOVED lines=161> */
[----:B------:R-:W-:Y:S01]  /*5ba0*/  FMUL R87, R87, R23 ;  /* 0x0000001757577220 */ /* 0x000fe20000400000 */
[----:B------:R-:W-:-:S02]  /*5bb0*/  F2FP.BF16.F32.PACK_AB R62, RZ, R62 ;  /* 0x0000003eff3e723e */ /* 0x000fc400000010ff */
[C---:B------:R-:W-:Y:S02]  /*5bc0*/  ISETP.GT.AND P5, PT, R3.reuse, RZ, P0 ;  /* 0x000000ff0300720c */ /* 0x040fe400007a4270 */
[----:B------:R-:W-:Y:S01]  /*5bd0*/  F2FP.BF16.F32.PACK_AB R63, RZ, R63 ;  /* 0x0000003fff3f723e */ /* 0x000fe200000010ff */
[----:B------:R-:W-:Y:S01]  /*5be0*/  @P2 STG.E.U16 desc[UR38][R8.64+0x90], R62 ;  /* 0x0000903e08002986 */ /* 0x000fe2000c101526 */
[----:B------:R-:W-:Y:S02]  /*5bf0*/  F2FP.BF16.F32.PACK_AB R64, RZ, R64 ;  /* 0x00000040ff40723e */ /* 0x000fe400000010ff */
[C---:B------:R-:W-:Y:S01]  /*5c00*/  ISETP.GT.AND P2, PT, R3.reuse, 0x8, P1 ;  /* 0x000000080300780c */ /* 0x040fe20000f44270 */
[----:B------:R-:W-:Y:S01]  /*5c10*/  @P3 STG.E.U16 desc[UR38][R8.64+0x92], R63 ;  /* 0x0000923f08003986 */ /* 0x000fe2000c101526 */
[----:B------:R-:W-:Y:S02]  /*5c20*/  ISETP.GT.AND P1, PT, R4, 0x58, PT ;  /* 0x000000580400780c */ /* 0x000fe40003f24270 */
[----:B------:R-:W-:Y:S01]  /*5c30*/  F2FP.BF16.F32.PACK_AB R65, RZ, R65 ;  /* 0x00000041ff41723e */ /* 0x000fe200000010ff */
[----:B------:R-:W-:Y:S01]  /*5c40*/  @P4 STG.E.U16 desc[UR38][R6.64+0xa0], R64 ;  /* 0x0000a04006004986 */ /* 0x000fe2000c101526 */
[----:B------:R-:W-:-:S02]  /*5c50*/  ISETP.GT.AND P3, PT, R3, 0x8, P0 ;  /* 0x000000080300780c */ /* 0x000fc40000764270 */
[----:B------:R-:W-:Y:S01]  /*5c60*/  ISETP.GT.AND P0, PT, R4, 0x59, PT ;  /* 0x000000590400780c */ /* 0x000fe20003f04270 */
[----:B------:R-:W-:Y:S01]  /*5c70*/  @P5 STG.E.U16 desc[UR38][R6.64+0xa2], R65 ;  /* 0x0000a24106005986 */ /* 0x000fe2000c101526 */
[C---:B------:R-:W-:Y:S02]  /*5c80*/  ISETP.GT.AND P4, PT, R3.reuse, RZ, P1 ;  /* 0x000000ff0300720c */ /* 0x040fe40000f84270 */
[----:B------:R-:W-:Y:S02]  /*5c90*/  F2FP.BF16.F32.PACK_AB R66, RZ, R66 ;  /* 0x00000042ff42723e */ /* 0x000fe400000010ff */
[----:B------:R-:W-:Y:S02]  /*5ca0*/  ISETP.GT.AND P5, PT, R3, RZ, P0 ;  /* 0x000000ff0300720c */ /* 0x000fe400007a4270 */
[----:B------:R-:W-:Y:S01]  /*5cb0*/  F2FP.BF16.F32.PACK_AB R67, RZ, R67 ;  /* 0x00000043ff43723e */ /* 0x000fe200000010ff */
[----:B------:R-:W-:Y:S01]  /*5cc0*/  @P2 STG.E.U16 desc[UR38][R8.64+0xa0], R66 ;  /* 0x0000a04208002986 */ /* 0x000fe2000c101526 */
[----:B------:R-:W-:-:S02]  /*5cd0*/  F2FP.BF16.F32.PACK_AB R68, RZ, R68 ;  /* 0x00000044ff44723e */ /* 0x000fc400000010ff */
[C---:B------:R-:W-:Y:S01]  /*5ce0*/  ISETP.GT.AND P2, PT, R3.reuse, 0x8, P1 ;  /* 0x000000080300780c */ /* 0x040fe20000f44270 */
[----:B------:R-:W-:Y:S01]  /*5cf0*/  @P3 STG.E.U16 desc[UR38][R8.64+0xa2], R67 ;  /* 0x0000a24308003986 */ /* 0x000fe2000c101526 */
[C---:B------:R-:W-:Y:S02]  /*5d00*/  ISETP.GT.AND P1, PT, R4.reuse, 0x60, PT ;  /* 0x000000600400780c */ /* 0x040fe40003f24270 */
[----:B------:R-:W-:Y:S01]  /*5d10*/  F2FP.BF16.F32.PACK_AB R69, RZ, R69 ;  /* 0x00000045ff45723e */ /* 0x000fe200000010ff */
[----:B------:R-:W-:Y:S01]  /*5d20*/  @P4 STG.E.U16 desc[UR38][R6.64+0xb0], R68 ;  /* 0x0000b04406004986 */ /* 0x000fe2000c101526 */
[C---:B------:R-:W-:Y:S02]  /*5d30*/  ISETP.GT.AND P3, PT, R3.reuse, 0x8, P0 ;  /* 0x000000080300780c */ /* 0x040fe40000764270 */
[----:B------:R-:W-:Y:S01]  /*5d40*/  ISETP.GT.AND P0, PT, R4, 0x61, PT ;  /* 0x000000610400780c */ /* 0x000fe20003f04270 */
[----:B------:R-:W-:Y:S01]  /*5d50*/  @P5 STG.E.U16 desc[UR38][R6.64+0xb2], R69 ;  /* 0x0000b24506005986 */ /* 0x000fe2000c101526 */
[----:B------:R-:W-:-:S02]  /*5d60*/  ISETP.GT.AND P4, PT, R3, RZ, P1 ;  /* 0x000000ff0300720c */ /* 0x000fc40000f84270 */
[C---:B------:R-:W-:Y:S02]  /*5d70*/  ISETP.GT.AND P5, PT, R3.reuse, RZ, P0 ;  /* 0x000000ff0300720c */ /* 0x040fe400007a4270 */
[----:B------:R-:W-:Y:S02]  /*5d80*/  F2FP.BF16.F32.PACK_AB R70, RZ, R70 ;  /* 0x00000046ff46723e */ /* 0x000fe400000010ff */
[----:B------:R-:W-:Y:S02]  /*5d90*/  F2FP.BF16.F32.PACK_AB R71, RZ, R71 ;  /* 0x00000047ff47723e */ /* 0x000fe400000010ff */
[----:B------:R-:W-:Y:S01]  /*5da0*/  F2FP.BF16.F32.PACK_AB R72, RZ, R72 ;  /* 0x00000048ff48723e */ /* 0x000fe200000010ff */
[----:B------:R-:W-:Y:S01]  /*5db0*/  @P2 STG.E.U16 desc[UR38][R8.64+0xb0], R70 ;  /* 0x0000b04608002986 */ /* 0x000fe2000c101526 */
[----:B------:R-:W-:Y:S02]  /*5dc0*/  F2FP.BF16.F32.PACK_AB R73, RZ, R73 ;  /* 0x00000049ff49723e */ /* 0x000fe400000010ff */
[C---:B------:R-:W-:Y:S01]  /*5dd0*/  ISETP.GT.AND P1, PT, R3.reuse, 0x8, P1 ;  /* 0x000000080300780c */ /* 0x040fe20000f24270 */
[----:B------:R-:W-:Y:S01]  /*5de0*/  @P3 STG.E.U16 desc[UR38][R8.64+0xb2], R71 ;  /* 0x0000b24708003986 */ /* 0x000fe2000c101526 */
[----:B------:R-:W-:-:S02]  /*5df0*/  ISETP.GT.AND P2, PT, R3, 0x8, P0 ;  /* 0x000000080300780c */ /* 0x000fc40000744270 */
[C---:B------:R-:W-:Y:S01]  /*5e00*/  ISETP.GT.AND P0, PT, R4.reuse, 0x69, PT ;  /* 0x000000690400780c */ /* 0x040fe20003f04270 */
[----:B------:R-:W-:Y:S01]  /*5e10*/  @P4 STG.E.U16 desc[UR38][R6.64+0xc0], R72 ;  /* 0x0000c04806004986 */ /* 0x000fe2000c101526 */
[----:B------:R-:W-:Y:S02]  /*5e20*/  ISETP.GT.AND P4, PT, R4, 0x68, PT ;  /* 0x000000680400780c */ /* 0x000fe40003f84270 */
[----:B------:R-:W-:Y:S01]  /*5e30*/  F2FP.BF16.F32.PACK_AB R74, RZ, R74 ;  /* 0x0000004aff4a723e */ /* 0x000fe200000010ff */
[----:B------:R-:W-:Y:S01]  /*5e40*/  @P5 STG.E.U16 desc[UR38][R6.64+0xc2], R73 ;  /* 0x0000c24906005986 */ /* 0x000fe2000c101526 */
[C---:B------:R-:W-:Y:S02]  /*5e50*/  ISETP.GT.AND P5, PT, R3.reuse, RZ, P4 ;  /* 0x000000ff0300720c */ /* 0x040fe400027a4270 */
[----:B------:R-:W-:Y:S01]  /*5e60*/  ISETP.GT.AND P3, PT, R3, RZ, P0 ;  /* 0x000000ff0300720c */ /* 0x000fe20000764270 */
[----:B------:R-:W-:Y:S01]  /*5e70*/  @P1 STG.E.U16 desc[UR38][R8.64+0xc0], R74 ;  /* 0x0000c04a08001986 */ /* 0x000fe2000c101526 */
[----:B------:R-:W-:-:S02]  /*5e80*/  F2FP.BF16.F32.PACK_AB R75, RZ, R75 ;  /* 0x0000004bff4b723e */ /* 0x000fc400000010ff */
[----:B------:R-:W-:Y:S02]  /*5e90*/  F2FP.BF16.F32.PACK_AB R76, RZ, R76 ;  /* 0x0000004cff4c723e */ /* 0x000fe400000010ff */
[C---:B------:R-:W-:Y:S01]  /*5ea0*/  ISETP.GT.AND P4, PT, R3.reuse, 0x8, P4 ;  /* 0x000000080300780c */ /* 0x040fe20002784270 */
[----:B------:R-:W-:Y:S01]  /*5eb0*/  @P2 STG.E.U16 desc[UR38][R8.64+0xc2], R75 ;  /* 0x0000c24b08002986 */ /* 0x000fe2000c101526 */
[----:B------:R-:W-:Y:S02]  /*5ec0*/  F2FP.BF16.F32.PACK_AB R77, RZ, R77 ;  /* 0x0000004dff4d723e */ /* 0x000fe400000010ff */
[C---:B------:R-:W-:Y:S01]  /*5ed0*/  ISETP.GT.AND P2, PT, R4.reuse, 0x71, PT ;  /* 0x000000710400780c */ /* 0x040fe20003f44270 */
[----:B------:R-:W-:Y:S01]  /*5ee0*/  @P5 STG.E.U16 desc[UR38][R6.64+0xd0], R76 ;  /* 0x0000d04c06005986 */ /* 0x000fe2000c101526 */
[----:B------:R-:W-:Y:S02]  /*5ef0*/  ISETP.GT.AND P5, PT, R3, 0x8, P0 ;  /* 0x000000080300780c */ /* 0x000fe400007a4270 */
[C---:B------:R-:W-:Y:S01]  /*5f00*/  ISETP.GT.AND P1, PT, R4.reuse, 0x78, PT ;  /* 0x000000780400780c */ /* 0x040fe20003f24270 */
[----:B------:R-:W-:Y:S01]  /*5f10*/  @P3 STG.E.U16 desc[UR38][R6.64+0xd2], R77 ;  /* 0x0000d24d06003986 */ /* 0x000fe2000c101526 */
[----:B------:R-:W-:-:S02]  /*5f20*/  ISETP.GT.AND P3, PT, R4, 0x70, PT ;  /* 0x000000700400780c */ /* 0x000fc40003f64270 */
[----:B------:R-:W-:Y:S01]  /*5f30*/  ISETP.GT.AND P0, PT, R4, 0x79, PT ;  /* 0x000000790400780c */ /* 0x000fe20003f04270 */
[----:B------:R-:W-:Y:S01]  /*5f40*/  @P4 IMAD.MOV.U32 R4, RZ, RZ, R8 ;  /* 0x000000ffff044224 */ /* 0x000fe200078e0008 */
[----:B------:R-:W-:Y:S01]  /*5f50*/  F2FP.BF16.F32.PACK_AB R78, RZ, R78 ;  /* 0x0000004eff4e723e */ /* 0x000fe200000010ff */
[----:B------:R-:W-:Y:S01]  /*5f60*/  @P4 IMAD.MOV.U32 R5, RZ, RZ, R9 ;  /* 0x000000ffff054224 */ /* 0x000fe200078e0009 */
[----:B------:R-:W-:Y:S02]  /*5f70*/  F2FP.BF16.F32.PACK_AB R79, RZ, R79 ;  /* 0x0000004fff4f723e */ /* 0x000fe400000010ff */
[----:B------:R-:W-:Y:S02]  /*5f80*/  F2FP.BF16.F32.PACK_AB R80, RZ, R80 ;  /* 0x00000050ff50723e */ /* 0x000fe400000010ff */
[----:B------:R0:W-:Y:S01]  /*5f90*/  @P4 STG.E.U16 desc[UR38][R4.64+0xd0], R78 ;  /* 0x0000d04e04004986 */ /* 0x0001e2000c101526 */
[----:B------:R-:W-:Y:S02]  /*5fa0*/  ISETP.GT.AND P4, PT, R3, RZ, P2 ;  /* 0x000000ff0300720c */ /* 0x000fe40001784270 */
[----:B------:R-:W-:-:S02]  /*5fb0*/  F2FP.BF16.F32.PACK_AB R81, RZ, R81 ;  /* 0x00000051ff51723e */ /* 0x000fc400000010ff */
[----:B------:R-:W-:Y:S02]  /*5fc0*/  ISETP.GT.AND P2, PT, R3, 0x8, P2 ;  /* 0x000000080300780c */ /* 0x000fe40001744270 */
[----:B------:R-:W-:Y:S02]  /*5fd0*/  F2FP.BF16.F32.PACK_AB R82, RZ, R82 ;  /* 0x00000052ff52723e */ /* 0x000fe400000010ff */
[----:B------:R-:W-:Y:S02]  /*5fe0*/  F2FP.BF16.F32.PACK_AB R83, RZ, R83 ;  /* 0x00000053ff53723e */ /* 0x000fe400000010ff */
[----:B------:R-:W-:Y:S01]  /*5ff0*/  F2FP.BF16.F32.PACK_AB R84, RZ, R84 ;  /* 0x00000054ff54723e */ /* 0x000fe200000010ff */
[----:B0-----:R-:W-:Y:S01]  /*6000*/  @P5 IMAD.MOV.U32 R4, RZ, RZ, R8 ;  /* 0x000000ffff045224 */ /* 0x001fe200078e0008 */
[----:B------:R-:W-:Y:S01]  /*6010*/  F2FP.BF16.F32.PACK_AB R85, RZ, R85 ;  /* 0x00000055ff55723e */ /* 0x000fe200000010ff */
[----:B------:R-:W-:Y:S01]  /*6020*/  @P5 IMAD.MOV.U32 R5, RZ, RZ, R9 ;  /* 0x000000ffff055224 */ /* 0x000fe200078e0009 */
[----:B------:R-:W-:-:S02]  /*6030*/  F2FP.BF16.F32.PACK_AB R86, RZ, R86 ;  /* 0x00000056ff56723e */ /* 0x000fc400000010ff */
[----:B------:R-:W-:Y:S02]  /*6040*/  F2FP.BF16.F32.PACK_AB R87, RZ, R87 ;  /* 0x00000057ff57723e */ /* 0x000fe400000010ff */
[----:B------:R0:W-:Y:S01]  /*6050*/  @P5 STG.E.U16 desc[UR38][R4.64+0xd2], R79 ;  /* 0x0000d24f04005986 */ /* 0x0001e2000c101526 */
[C---:B------:R-:W-:Y:S02]  /*6060*/  ISETP.GT.AND P5, PT, R3.reuse, RZ, P3 ;  /* 0x000000ff0300720c */ /* 0x040fe40001fa4270 */
[----:B------:R-:W-:-:S11]  /*6070*/  ISETP.GT.AND P3, PT, R3, 0x8, P3 ;  /* 0x000000080300780c */ /* 0x000fd60001f64270 */
[----:B0-----:R-:W-:Y:S02]  /*6080*/  @P5 IMAD.MOV.U32 R4, RZ, RZ, R6 ;  /* 0x000000ffff045224 */ /* 0x001fe400078e0006 */
[----:B------:R-:W-:-:S05]  /*6090*/  @P5 IMAD.MOV.U32 R5, RZ, RZ, R7 ;  /* 0x000000ffff055224 */ /* 0x000fca00078e0007 */
[----:B------:R0:W-:Y:S01]  /*60a0*/  @P5 STG.E.U16 desc[UR38][R4.64+0xe0], R80 ;  /* 0x0000e05004005986 */ /* 0x0001e2000c101526 */
[C---:B------:R-:W-:Y:S02]  /*60b0*/  ISETP.GT.AND P5, PT, R3.reuse, RZ, P0 ;  /* 0x000000ff0300720c */ /* 0x040fe400007a4270 */
[----:B------:R-:W-:Y:S01]  /*60c0*/  ISETP.GT.AND P0, PT, R3, 0x8, P0 ;  /* 0x000000080300780c */ /* 0x000fe20000704270 */
[----:B0-----:R-:W-:Y:S02]  /*60d0*/  @P4 IMAD.MOV.U32 R4, RZ, RZ, R6 ;  /* 0x000000ffff044224 */ /* 0x001fe400078e0006 */
[----:B------:R-:W-:-:S05]  /*60e0*/  @P4 IMAD.MOV.U32 R5, RZ, RZ, R7 ;  /* 0x000000ffff054224 */ /* 0x000fca00078e0007 */
[----:B------:R0:W-:Y:S01]  /*60f0*/  @P4 STG.E.U16 desc[UR38][R4.64+0xe2], R81 ;  /* 0x0000e25104004986 */ /* 0x0001e2000c101526 */
[C---:B------:R-:W-:Y:S02]  /*6100*/  ISETP.GT.AND P4, PT, R3.reuse, RZ, P1 ;  /* 0x000000ff0300720c */ /* 0x040fe40000f84270 */
[----:B------:R-:W-:Y:S01]  /*6110*/  ISETP.GT.AND P1, PT, R3, 0x8, P1 ;  /* 0x000000080300780c */ /* 0x000fe20000f24270 */
[----:B0-----:R-:W-:Y:S02]  /*6120*/  @P3 IMAD.MOV.U32 R4, RZ, RZ, R8 ;  /* 0x000000ffff043224 */ /* 0x001fe400078e0008 */
[----:B------:R-:W-:-:S05]  /*6130*/  @P3 IMAD.MOV.U32 R5, RZ, RZ, R9 ;  /* 0x000000ffff053224 */ /* 0x000fca00078e0009 */
[----:B------:R0:W-:Y:S02]  /*6140*/  @P3 STG.E.U16 desc[UR38][R4.64+0xe0], R82 ;  /* 0x0000e05204003986 */ /* 0x0001e4000c101526 */
[----:B0-----:R-:W-:Y:S02]  /*6150*/  @P2 IMAD.MOV.U32 R4, RZ, RZ, R8 ;  /* 0x000000ffff042224 */ /* 0x001fe400078e0008 */
[----:B------:R-:W-:-:S05]  /*6160*/  @P2 IMAD.MOV.U32 R5, RZ, RZ, R9 ;  /* 0x000000ffff052224 */ /* 0x000fca00078e0009 */
[----:B------:R0:W-:Y:S02]  /*6170*/  @P2 STG.E.U16 desc[UR38][R4.64+0xe2], R83 ;  /* 0x0000e25304002986 */ /* 0x0001e4000c101526 */
[----:B0-----:R-:W-:Y:S02]  /*6180*/  @P4 IMAD.MOV.U32 R4, RZ, RZ, R6 ;  /* 0x000000ffff044224 */ /* 0x001fe400078e0006 */
[----:B------:R-:W-:-:S05]  /*6190*/  @P4 IMAD.MOV.U32 R5, RZ, RZ, R7 ;  /* 0x000000ffff054224 */ /* 0x000fca00078e0007 */
[----:B------:R0:W-:Y:S04]  /*61a0*/  @P4 STG.E.U16 desc[UR38][R4.64+0xf0], R84 ;  /* 0x0000f05404004986 */ /* 0x0001e8000c101526 */
[----:B------:R1:W-:Y:S01]  /*61b0*/  @P5 STG.E.U16 desc[UR38][R6.64+0xf2], R85 ;  /* 0x0000f25506005986 */ /* 0x0003e2000c101526 */
[----:B0-----:R-:W-:Y:S02]  /*61c0*/  @P1 IMAD.MOV.U32 R4, RZ, RZ, R8 ;  /* 0x000000ffff041224 */ /* 0x001fe400078e0008 */
[----:B------:R-:W-:-:S05]  /*61d0*/  @P1 IMAD.MOV.U32 R5, RZ, RZ, R9 ;  /* 0x000000ffff051224 */ /* 0x000fca00078e0009 */
[----:B------:R1:W-:Y:S04]  /*61e0*/  @P1 STG.E.U16 desc[UR38][R4.64+0xf0], R86 ;  /* 0x0000f05604001986 */ /* 0x0003e8000c101526 */
[----:B------:R1:W-:Y:S02]  /*61f0*/  @P0 STG.E.U16 desc[UR38][R8.64+0xf2], R87 ;  /* 0x0000f25708000986 */ /* 0x0003e4000c101526 */
.L_x_158:
[----:B------:R-:W-:Y:S05]  /*6200*/  BSYNC B0 ;  /* 0x0000000000007941 */ /* 0x000fea0003800000 */
.L_x_32:
[----:B------:R-:W-:Y:S01]  /*6210*/  IADD3 R16, P0, R16, UR36, RZ ;  /* 0x0000002410107c10 */ /* 0x000fe2000ff1e0ff */
[----:B------:R-:W-:Y:S01]  /*6220*/  ULDC.64 UR4, c[0x0][0x650] ;  /* 0x0001940000047ab9 */ /* 0x000fe20000000a00 */
[----:B------:R-:W-:Y:S01]  /*6230*/  PRMT R3, RZ, 0x7610, R3 ;  /* 0x00007610ff037816 */ /* 0x000fe20000000003 */
[----:B------:R-:W-:Y:S01]  /*6240*/  IMAD.MOV.U32 R100, RZ, RZ, -0x1 ;  /* 0xffffffffff647424 */ /* 0x000fe200078e00ff */
[----:B------:R-:W-:Y:S01]  /*6250*/  IADD3.X R17, R17, UR42, RZ, P0, !PT ;  /* 0x0000002a11117c10 */ /* 0x000fe200087fe4ff */
[----:B------:R-:W-:Y:S01]  /*6260*/  IMAD.MOV.U32 R101, RZ, RZ, -0x1 ;  /* 0xffffffffff657424 */ /* 0x000fe200078e00ff */
[----:B------:R-:W-:-:S04]  /*6270*/  ISETP.GE.U32.AND P0, PT, R16, UR4, PT ;  /* 0x0000000410007c0c */ /* 0x000fc8000bf06070 */
[----:B------:R-:W-:-:S13]  /*6280*/  ISETP.GE.U32.AND.EX P0, PT, R17, UR5, PT, P0 ;  /* 0x0000000511007c0c */ /* 0x000fda000bf06100 */
[----:B------:R-:W-:Y:S05]  /*6290*/  @P0 BRA `(.L_x_159) ;  /* 0x00000004004c0947 */ /* 0x000fea0003800000 */
[----:B------:R-:W0:Y:S01]  /*62a0*/  LDC.64 R10, c[0x0][0x628] ;  /* 0x00018a00ff0a7b82 */ /* 0x000e220000000a00 */
[----:B---3--:R-:W3:Y:S01]  /*62b0*/  S2R R12, SR_CTAID.X ;  /* 0x00000000000c7919 */ /* 0x008ee20000002500 */
[----:B-12-4-:R-:W-:Y:S02]  /*62c0*/  IMAD.MOV.U32 R8, RZ, RZ, R16 ;  /* 0x000000ffff087224 */ /* 0x016fe400078e0010 */
[----:B------:R-:W-:Y:S01]  /*62d0*/  IMAD.MOV.U32 R9, RZ, RZ, R17 ;  /* 0x000000ffff097224 */ /* 0x000fe200078e0011 */
[----:B------:R-:W1:Y:S03]  /*62e0*/  S2R R20, SR_CTAID.Y ;  /* 0x0000000000147919 */ /* 0x000e660000002600 */
[----:B------:R-:W2:Y:S08]  /*62f0*/  LDC R0, c[0x0][0x630] ;  /* 0x00018c00ff007b82 */ /* 0x000eb00000000800 */
[----:B------:R-:W4:Y:S01]  /*6300*/  LDC.64 R14, c[0x0][0x620] ;  /* 0x00018800ff0e7b82 */ /* 0x000f220000000a00 */
[----:B0-----:R-:W-:-:S04]  /*6310*/  ISETP.NE.U32.AND P0, PT, R10, RZ, PT ;  /* 0x000000ff0a00720c */ /* 0x001fc80003f05070 */
[----:B------:R-:W-:-:S13]  /*6320*/  ISETP.NE.AND.EX P0, PT, R11, RZ, PT, P0 ;  /* 0x000000ff0b00720c */ /* 0x000fda0003f05300 */
[----:B-1234-:R-:W-:Y:S05]  /*6330*/  @!P0 BRA `(.L_x_160) ;  /* 0x0000000000288947 */ /* 0x01efea0003800000 */
        /* <DEDUP_REMOVED lines=10> */
.L_x_160:
[-CC-:B------:R-:W-:Y:S01]  /*63e0*/  SHF.R.U64 R101, R8, R0.reuse, R9.reuse ;  /* 0x0000000008657219 */ /* 0x180fe20000001209 */
[----:B------:R-:W0:Y:S01]  /*63f0*/  LDC.64 R26, c[0x0][0x640] ;  /* 0x00019000ff1a7b82 */ /* 0x000e220000000a00 */
[----:B------:R-:W-:Y:S01]  /*6400*/  SHF.R.U32.HI R0, RZ, R0, R9 ;  /* 0x00000000ff007219 */ /* 0x000fe20000011609 */
[----:B------:R-:W-:Y:S01]  /*6410*/  ULDC UR4, c[0x0][0x150] ;  /* 0x0000540000047ab9 */ /* 0x000fe20000000800 */
[----:B------:R-:W-:Y:S02]  /*6420*/  IADD3 R3, P0, RZ, -R101, RZ ;  /* 0x80000065ff037210 */ /* 0x000fe40007f1e0ff */
[----:B------:R-:W-:-:S03]  /*6430*/  I2FP.F32.U32 R7, R12 ;  /* 0x0000000c00077245 */ /* 0x000fc60000201000 */
[----:B------:R-:W1:Y:S01]  /*6440*/  LDC R6, c[0x0][0x618] ;  /* 0x00018600ff067b82 */ /* 0x000e620000000800 */
[----:B------:R-:W-:Y:S02]  /*6450*/  IMAD.X R5, RZ, RZ, ~R0, P0 ;  /* 0x000000ffff057224 */ /* 0x000fe400000e0e00 */
[----:B------:R-:W-:Y:S01]  /*6460*/  FMUL R7, R7, UR4 ;  /* 0x0000000407077c20 */ /* 0x000fe20008400000 */
[----:B------:R-:W-:Y:S01]  /*6470*/  ULDC UR4, c[0x0][0x154] ;  /* 0x0000550000047ab9 */ /* 0x000fe20000000800 */
[-C--:B------:R-:W-:Y:S02]  /*6480*/  IMAD R0, R5, R14.reuse, RZ ;  /* 0x0000000e05007224 */ /* 0x080fe400078e02ff */
[C---:B------:R-:W-:Y:S01]  /*6490*/  IMAD.WIDE.U32 R4, R3.reuse, R14, R16 ;  /* 0x0000000e03047225 */ /* 0x040fe200078e0010 */
[----:B------:R-:W2:Y:S01]  /*64a0*/  LDC R8, c[0x0][0x608] ;  /* 0x00018200ff087b82 */ /* 0x000ea20000000800 */
[----:B------:R-:W3:Y:S02]  /*64b0*/  F2I.U32.TRUNC.NTZ R7, R7 ;  /* 0x0000000700077305 */ /* 0x000ee4000020f000 */
[----:B------:R-:W-:Y:S01]  /*64c0*/  IMAD R3, R3, R15, R0 ;  /* 0x0000000f03037224 */ /* 0x000fe200078e0200 */
[----:B------:R-:W-:-:S03]  /*64d0*/  I2FP.F32.U32 R0, R20 ;  /* 0x0000001400007245 */ /* 0x000fc60000201000 */
[----:B------:R-:W-:Y:S01]  /*64e0*/  IMAD.IADD R3, R5, 0x1, R3 ;  /* 0x0000000105037824 */ /* 0x000fe200078e0203 */
[----:B------:R-:W4:Y:S01]  /*64f0*/  LDC R11, c[0x0][0x658] ;  /* 0x00019600ff0b7b82 */ /* 0x000f220000000800 */
[----:B0-----:R-:W-:-:S04]  /*6500*/  ISETP.NE.U32.AND P0, PT, R26, RZ, PT ;  /* 0x000000ff1a00720c */ /* 0x001fc80003f05070 */
[----:B------:R-:W-:-:S03]  /*6510*/  ISETP.NE.AND.EX P0, PT, R27, RZ, PT, P0 ;  /* 0x000000ff1b00720c */ /* 0x000fc60003f05300 */
[----:B------:R-:W0:Y:S01]  /*6520*/  LDC R9, c[0x0][0x144] ;  /* 0x00005100ff097b82 */ /* 0x000e220000000800 */
[-C--:B-1----:R-:W-:Y:S01]  /*6530*/  SHF.R.U64 R10, R4, R6.reuse, R3 ;  /* 0x00000006040a7219 */ /* 0x082fe20000001203 */
[----:B---3--:R-:W-:Y:S01]  /*6540*/  IMAD.MOV R7, RZ, RZ, -R7 ;  /* 0x000000ffff077224 */ /* 0x008fe200078e0a07 */
[----:B------:R-:W-:Y:S01]  /*6550*/  SHF.R.U32.HI R3, RZ, R6, R3 ;  /* 0x00000006ff037219 */ /* 0x000fe20000011603 */
[----:B------:R-:W-:-:S04]  /*6560*/  FMUL R6, R0, UR4 ;  /* 0x0000000400067c20 */ /* 0x000fc80008400000 */
[----:B------:R-:W1:Y:S01]  /*6570*/  LDC R21, c[0x0][0x148] ;  /* 0x00005200ff157b82 */ /* 0x000e620000000800 */
[----:B------:R3:W0:Y:S01]  /*6580*/  F2I.U32.TRUNC.NTZ R14, R6 ;  /* 0x00000006000e7305 */ /* 0x000622000020f000 */
[-CC-:B--2---:R-:W-:Y:S02]  /*6590*/  SHF.R.U64 R13, R10, R8.reuse, R3.reuse ;  /* 0x000000080a0d7219 */ /* 0x184fe40000001203 */
[----:B------:R-:W-:-:S04]  /*65a0*/  SHF.R.U32.HI R0, RZ, R8, R3 ;  /* 0x00000008ff007219 */ /* 0x000fc80000011603 */
[----:B-----5:R-:W2:Y:S01]  /*65b0*/  LDC R24, c[0x0][0x648] ;  /* 0x00019200ff187b82 */ /* 0x020ea20000000800 */
[-CC-:B----4-:R-:W-:Y:S02]  /*65c0*/  SHF.R.U64 R15, R13, R11.reuse, R0.reuse ;  /* 0x0000000b0d0f7219 */ /* 0x190fe40000001200 */
[----:B------:R-:W-:-:S03]  /*65d0*/  SHF.R.U32.HI R5, RZ, R11, R0 ;  /* 0x0000000bff057219 */ /* 0x000fc60000011600 */
[----:B------:R-:W-:Y:S02]  /*65e0*/  IMAD.MOV.U32 R4, RZ, RZ, R15 ;  /* 0x000000ffff047224 */ /* 0x000fe400078e000f */
[----:B------:R-:W4:Y:S01]  /*65f0*/  LDC R28, c[0x0][0x638] ;  /* 0x00018e00ff1c7b82 */ /* 0x000f220000000800 */
[----:B0-----:R-:W-:-:S07]  /*6600*/  IMAD R25, R9, R7, R12 ;  /* 0x0000000709197224 */ /* 0x001fce00078e020c */
[----:B------:R-:W0:Y:S08]  /*6610*/  LDC R29, c[0x0][0x610] ;  /* 0x00018400ff1d7b82 */ /* 0x000e300000000800 */
[----:B------:R-:W0:Y:S01]  /*6620*/  LDC R30, c[0x0][0x600] ;  /* 0x00018000ff1e7b82 */ /* 0x000e220000000800 */
[----:B-123--:R-:W-:Y:S05]  /*6630*/  @!P0 BRA `(.L_x_161) ;  /* 0x0000000000288947 */ /* 0x00efea0003800000 */
[----:B------:R-:W1:Y:S02]  /*6640*/  LDC R0, c[0x0][0x64c] ;  /* 0x00019300ff007b82 */ /* 0x000e640000000800 */
[----:B-1----:R-:W-:-:S05]  /*6650*/  IADD3 R3, P0, R15, R0, RZ ;  /* 0x000000000f037210 */ /* 0x002fca0007f1e0ff */
        /* <DEDUP_REMOVED lines=8> */
.L_x_161:
[----:B------:R-:W-:Y:S01]  /*66e0*/  ISETP.NE.AND P0, PT, R2, 0x1, PT ;  /* 0x000000010200780c */ /* 0x000fe20003f05270 */
[----:B------:R-:W-:Y:S01]  /*66f0*/  IMAD.MOV R14, RZ, RZ, -R14 ;  /* 0x000000ffff0e7224 */ /* 0x000fe200078e0a0e */
[----:B------:R-:W-:Y:S02]  /*6700*/  SHF.R.U64 R3, R4, R24, R5 ;  /* 0x0000001804037219 */ /* 0x000fe40000001205 */
[----:B------:R-:W-:Y:S02]  /*6710*/  LOP3.LUT R0, R13, R98, RZ, 0xc0, !PT ;  /* 0x000000620d007212 */ /* 0x000fe400078ec0ff */
[----:B------:R-:W-:Y:S01]  /*6720*/  LOP3.LUT R10, R10, R97, RZ, 0xc0, !PT ;  /* 0x000000610a0a7212 */ /* 0x000fe200078ec0ff */
[----:B------:R-:W-:Y:S02]  /*6730*/  IMAD.MOV R4, RZ, RZ, -R3 ;  /* 0x000000ffff047224 */ /* 0x000fe400078e0a03 */
[----:B------:R-:W-:Y:S02]  /*6740*/  IMAD R0, R93, R3, R0 ;  /* 0x000000035d007224 */ /* 0x000fe400078e0200 */
[----:B----4-:R-:W-:-:S02]  /*6750*/  IMAD R3, R4, R28, R15 ;  /* 0x0000001c04037224 */ /* 0x010fc400078e020f */
[----:B------:R-:W-:Y:S02]  /*6760*/  @P0 IMAD R25, R21, R14, R20 ;  /* 0x0000000e15190224 */ /* 0x000fe400078e0214 */
[----:B0-----:R-:W-:Y:S02]  /*6770*/  IMAD R5, R3, R30, R10 ;  /* 0x0000001e03057224 */ /* 0x001fe400078e020a */
[----:B------:R-:W-:Y:S02]  /*6780*/  IMAD R0, R0, R29, R25 ;  /* 0x0000001d00007224 */ /* 0x000fe400078e0219 */
[----:B------:R-:W-:-:S03]  /*6790*/  IMAD.MOV.U32 R4, RZ, RZ, 0x1 ;  /* 0x00000001ff047424 */ /* 0x000fc600078e00ff */
[----:B------:R-:W-:Y:S02]  /*67a0*/  SEL R100, R5, R0, !P0 ;  /* 0x0000000005647207 */ /* 0x000fe40004000000 */
[----:B------:R-:W-:Y:S02]  /*67b0*/  PRMT R3, R4, 0x7610, R3 ;  /* 0x0000761004037816 */ /* 0x000fe40000000003 */
[----:B------:R-:W-:-:S07]  /*67c0*/  SEL R0, R0, R5, !P0 ;  /* 0x0000000500007207 */ /* 0x000fce0004000000 */
.L_x_159:
[----:B------:R-:W-:Y:S01]  /*67d0*/  LOP3.LUT P0, RZ, R3, 0xff, RZ, 0xc0, !PT ;  /* 0x000000ff03ff7812 */ /* 0x000fe2000780c0ff */
[----:B------:R-:W-:Y:S01]  /*67e0*/  UIMAD.WIDE.U32 UR4, UR41, -0x55555555, URZ ;  /* 0xaaaaaaab290478a5 */ /* 0x000fe2000f8e003f */
[----:B------:R-:W-:-:S03]  /*67f0*/  IMAD.MOV.U32 R103, RZ, RZ, R0 ;  /* 0x000000ffff677224 */ /* 0x000fc600078e0000 */
[----:B------:R-:W-:-:S04]  /*6800*/  USHF.R.U32.HI UR4, URZ, 0x1, UR5 ;  /* 0x000000013f047899 */ /* 0x000fc80008011605 */
[----:B------:R-:W-:-:S04]  /*6810*/  UIMAD UR41, UR4, -0x3, UR41 ;  /* 0xfffffffd042978a4 */ /* 0x000fc8000f8e0229 */
[----:B------:R-:W-:Y:S08]  /*6820*/  @P0 BRA `(.L_x_162) ;  /* 0xffffffac000c0947 */ /* 0x000ff0000383ffff */
[----:B------:R-:W-:Y:S05]  /*6830*/  EXIT ;  /* 0x000000000000794d */ /* 0x000fea0003800000 */
.L_x_7:
        /* <DEDUP_REMOVED lines=26> */
.L_x_164:
[----:B------:R-:W0:Y:S01]  /*69e0*/  LDC.64 R30, c[0x0][0x640] ;  /* 0x00019000ff1e7b82 */ /* 0x000e220000000a00 */
[-CC-:B------:R-:W-:Y:S01]  /*69f0*/  SHF.R.U64 R22, R14, R8.reuse, R15.reuse ;  /* 0x000000080e167219 */ /* 0x180fe2000000120f */
[----:B------:R-:W-:Y:S01]  /*6a00*/  IMAD.MOV.U32 R27, RZ, RZ, 0x1 ;  /* 0x00000001ff1b7424 */ /* 0x000fe200078e00ff */
[----:B------:R-:W-:Y:S02]  /*6a10*/  SHF.R.U32.HI R7, RZ, R8, R15 ;  /* 0x00000008ff077219 */ /* 0x000fe4000001160f */
[----:B------:R-:W-:-:S03]  /*6a20*/  IADD3 R13, P0, RZ, -R22, RZ ;  /* 0x80000016ff0d7210 */ /* 0x000fc60007f1e0ff */
[----:B------:R-:W1:Y:S02]  /*6a30*/  LDC R12, c[0x0][0x618] ;  /* 0x00018600ff0c7b82 */ /* 0x000e640000000800 */
[----:B------:R-:W-:Y:S02]  /*6a40*/  IMAD.X R7, RZ, RZ, ~R7, P0 ;  /* 0x000000ffff077224 */ /* 0x000fe400000e0e07 */
[----:B------:R-:W-:-:S04]  /*6a50*/  IMAD.WIDE.U32 R10, R13, R24, R16 ;  /* 0x000000180d0a7225 */ /* 0x000fc800078e0010 */
[----:B------:R-:W2:Y:S01]  /*6a60*/  LDC R14, c[0x0][0x608] ;  /* 0x00018200ff0e7b82 */ /* 0x000ea20000000800 */
[----:B------:R-:W-:-:S04]  /*6a70*/  IMAD R8, R7, R24, RZ ;  /* 0x0000001807087224 */ /* 0x000fc800078e02ff */
[----:B------:R-:W-:-:S03]  /*6a80*/  IMAD R7, R13, R25, R8 ;  /* 0x000000190d077224 */ /* 0x000fc600078e0208 */
[----:B------:R-:W3:Y:S01]  /*6a90*/  LDC R28, c[0x0][0x658] ;  /* 0x00019600ff1c7b82 */ /* 0x000ee20000000800 */
[----:B------:R-:W-:Y:S01]  /*6aa0*/  IMAD.IADD R7, R11, 0x1, R7 ;  /* 0x000000010b077824 */ /* 0x000fe200078e0207 */
[----:B0-----:R-:W-:Y:S01]  /*6ab0*/  ISETP.NE.U32.AND P0, PT, R30, RZ, PT ;  /* 0x000000ff1e00720c */ /* 0x001fe20003f05070 */
[----:B------:R-:W-:-:S03]  /*6ac0*/  IMAD.MOV.U32 R11, RZ, RZ, -0x1 ;  /* 0xffffffffff0b7424 */ /* 0x000fc600078e00ff */
        /* <DEDUP_REMOVED lines=8> */
[-C--:B---3--:R-:W-:Y:S02]  /*6b50*/  SHF.L.U32 R10, R11, R28.reuse, RZ ;  /* 0x0000001c0b0a7219 */ /* 0x088fe400000006ff */
[--C-:B------:R-:W-:Y:S02]  /*6b60*/  SHF.R.U64 R26, R24, R28, R7.reuse ;  /* 0x0000001c181a7219 */ /* 0x100fe40000001207 */
[----:B------:R-:W-:Y:S02]  /*6b70*/  LOP3.LUT R29, RZ, R10, RZ, 0x33, !PT ;  /* 0x0000000aff1d7212 */ /* 0x000fe400078e33ff */
[----:B------:R-:W-:Y:S01]  /*6b80*/  SHF.R.U32.HI R11, RZ, R28, R7 ;  /* 0x0000001cff0b7219 */ /* 0x000fe20000011607 */
[----:B------:R-:W3:Y:S01]  /*6b90*/  LDC R32, c[0x0][0x610] ;  /* 0x00018400ff207b82 */ /* 0x000ee20000000800 */
[----:B------:R-:W-:Y:S01]  /*6ba0*/  IMAD.MOV.U32 R10, RZ, RZ, R26 ;  /* 0x000000ffff0a7224 */ /* 0x000fe200078e001a */
[----:B------:R-:W-:Y:S06]  /*6bb0*/  @!P0 BRA `(.L_x_165) ;  /* 0x0000000000288947 */ /* 0x000fec0003800000 */
        /* <DEDUP_REMOVED lines=10> */
.L_x_165:
[----:B------:R-:W-:Y:S02]  /*6c60*/  ISETP.NE.AND P0, PT, R2, 0x1, PT ;  /* 0x000000010200780c */ /* 0x000fe40003f05270 */
[----:B-1----:R-:W-:Y:S01]  /*6c70*/  SHF.R.U64 R8, R10, R8, R11 ;  /* 0x000000080a087219 */ /* 0x002fe2000000120b */
[----:B0-----:R-:W-:Y:S01]  /*6c80*/  VIADD R11, R21, 0xffffffff ;  /* 0xffffffff150b7836 */ /* 0x001fe20000000000 */
[----:B------:R-:W-:Y:S02]  /*6c90*/  SHF.L.U32 R27, R27, R28, RZ ;  /* 0x0000001c1b1b7219 */ /* 0x000fe400000006ff */
[----:B------:R-:W-:Y:S01]  /*6ca0*/  LOP3.LUT R5, R24, R29, RZ, 0xc0, !PT ;  /* 0x0000001d18057212 */ /* 0x000fe200078ec0ff */
[----:B------:R-:W-:-:S04]  /*6cb0*/  IMAD.MOV R7, RZ, RZ, -R8 ;  /* 0x000000ffff077224 */ /* 0x000fc800078e0a08 */
[----:B------:R-:W-:Y:S02]  /*6cc0*/  IMAD R5, R27, R8, R5 ;  /* 0x000000081b057224 */ /* 0x000fe400078e0205 */
[----:B------:R-:W-:Y:S01]  /*6cd0*/  @P0 IMAD R6, R9, R23, R4 ;  /* 0x0000001709060224 */ /* 0x000fe200078e0204 */
[----:B------:R-:W-:Y:S01]  /*6ce0*/  LOP3.LUT R9, R20, R11, RZ, 0xc0, !PT ;  /* 0x0000000b14097212 */ /* 0x000fe200078ec0ff */
[----:B--2---:R-:W-:Y:S02]  /*6cf0*/  IMAD R4, R7, R25, R26 ;  /* 0x0000001907047224 */ /* 0x004fe400078e021a */
[----:B---3--:R-:W-:Y:S02]  /*6d00*/  IMAD R6, R5, R32, R6 ;  /* 0x0000002005067224 */ /* 0x008fe400078e0206 */
[----:B------:R-:W-:Y:S02]  /*6d10*/  IMAD R5, R4, R21, R9 ;  /* 0x0000001504057224 */ /* 0x000fe400078e0209 */
[----:B------:R-:W-:-:S02]  /*6d20*/  IMAD.MOV.U32 R8, RZ, RZ, 0x1 ;  /* 0x00000001ff087424 */ /* 0x000fc400078e00ff */
[----:B------:R-:W-:Y:S01]  /*6d30*/  IMAD.MOV.U32 R7, RZ, RZ, R22 ;  /* 0x000000ffff077224 */ /* 0x000fe200078e0016 */
[----:B------:R-:W-:Y:S02]  /*6d40*/  SEL R21, R5, R6, !P0 ;  /* 0x0000000605157207 */ /* 0x000fe40004000000 */
[----:B------:R-:W-:-:S07]  /*6d50*/  SEL R20, R6, R5, !P0 ;  /* 0x0000000506147207 */ /* 0x000fce0004000000 */
.L_x_163:
[----:B------:R-:W-:-:S08]  /*6d60*/  NOP ;  /* 0x0000000000007918 */ /* 0x000fd00000000000 */
[----:B------:R-:W0:-:S00]  /*6d70*/  USETMAXREG.DEALLOC.CTAPOOL 0x28 ;  /* 0x00000028000079c8 */ /* 0x000e0000080e0500 */
[----:B0-----:R-:W-:-:S13]  /*6d80*/  ISETP.NE.AND P0, PT, R3, RZ, PT ;  /* 0x000000ff0300720c */ /* 0x001fda0003f05270 */
[----:B------:R-:W-:Y:S05]  /*6d90*/  @P0 EXIT ;  /* 0x000000000000094d */ /* 0x000fea0003800000 */
[----:B------:R-:W-:Y:S01]  /*6da0*/  LOP3.LUT P0, RZ, R8, 0xff, RZ, 0xc0, !PT ;  /* 0x000000ff08ff7812 */ /* 0x000fe2000780c0ff */
[----:B------:R-:W-:Y:S02]  /*6db0*/  IMAD.MOV.U32 R3, RZ, RZ, 0x1 ;  /* 0x00000001ff037424 */ /* 0x000fe400078e00ff */
[----:B------:R-:W-:-:S10]  /*6dc0*/  IMAD.MOV.U32 R8, RZ, RZ, RZ ;  /* 0x000000ffff087224 */ /* 0x000fd400078e00ff */
[----:B------:R-:W-:Y:S05]  /*6dd0*/  @!P0 BRA `(.L_x_166) ;  /* 0x0000000c00288947 */ /* 0x000fea0003800000 */
[----:B------:R-:W0:Y:S01]  /*6de0*/  LDC R3, c[0x0][0x28c] ;  /* 0x0000a300ff037b82 */ /* 0x000e220000000800 */
[----:B------:R-:W1:Y:S01]  /*6df0*/  S2R R13, SR_CgaCtaId ;  /* 0x00000000000d7919 */ /* 0x000e620000008800 */
[----:B------:R-:W-:Y:S01]  /*6e00*/  ULDC UR5, c[0x0][0x658] ;  /* 0x0001960000057ab9 */ /* 0x000fe20000000800 */
[----:B------:R-:W-:Y:S01]  /*6e10*/  UMOV UR6, 0xffffffff ;  /* 0xffffffff00067882 */ /* 0x000fe20000000000 */
[----:B------:R-:W-:Y:S01]  /*6e20*/  BSSY B0, `(.L_x_166) ;  /* 0x00000c5000007945 */ /* 0x000fe20003800000 */
[----:B------:R-:W-:Y:S01]  /*6e30*/  USHF.L.U32 UR6, UR6, UR5, URZ ;  /* 0x0000000506067299 */ /* 0x000fe2000800063f */
[----:B------:R-:W-:Y:S01]  /*6e40*/  IMAD.MOV.U32 R10, RZ, RZ, 0x1 ;  /* 0x00000001ff0a7424 */ /* 0x000fe200078e00ff */
[----:B------:R-:W-:Y:S01]  /*6e50*/  LOP3.LUT R9, R18, 0x2, RZ, 0xfc, !PT ;  /* 0x0000000212097812 */ /* 0x000fe200078efcff */
[----:B------:R-:W-:Y:S01]  /*6e60*/  IMAD.MOV.U32 R8, RZ, RZ, RZ ;  /* 0x000000ffff087224 */ /* 0x000fe200078e00ff */
[----:B------:R-:W-:Y:S01]  /*6e70*/  ULDC UR4, c[0x0][0x600] ;  /* 0x0001800000047ab9 */ /* 0x000fe20000000800 */
[----:B------:R-:W-:Y:S01]  /*6e80*/  UMOV UR7, 0x1 ;  /* 0x0000000100077882 */ /* 0x000fe20000000000 */
[----:B------:R-:W-:-:S02]  /*6e90*/  UIADD3 UR15, UR4, -0x1, URZ ;  /* 0xffffffff040f7890 */ /* 0x000fc4000fffe03f */
[----:B------:R-:W-:Y:S02]  /*6ea0*/  USHF.L.U32 UR17, UR7, UR5, URZ ;  /* 0x0000000507117299 */ /* 0x000fe4000800063f */
[----:B------:R-:W-:Y:S01]  /*6eb0*/  ULOP3.LUT UR16, URZ, UR6, URZ, 0x33, !UPT ;  /* 0x000000063f107292 */ /* 0x000fe2000f8e333f */
[----:B------:R-:W-:Y:S01]  /*6ec0*/  ULDC.64 UR20, c[0x0][0x198] ;  /* 0x0000660000147ab9 */ /* 0x000fe20000000a00 */
[----:B0-----:R-:W-:-:S05]  /*6ed0*/  VIADD R3, R3, 0x3f ;  /* 0x0000003f03037836 */ /* 0x001fca0000000000 */
[----:B------:R-:W-:-:S04]  /*6ee0*/  SHF.R.S32.HI R4, RZ, 0x1f, R3 ;  /* 0x0000001fff047819 */ /* 0x000fc80000011403 */
[----:B------:R-:W-:Y:S01]  /*6ef0*/  LEA.HI R4, R4, R3, RZ, 0x6 ;  /* 0x0000000304047211 */ /* 0x000fe200078f30ff */
[C---:B-1----:R-:W-:Y:S02]  /*6f00*/  IMAD.SHL.U32 R12, R13.reuse, 0x40, RZ ;  /* 0x000000400d0c7824 */ /* 0x042fe400078e00ff */
[----:B------:R-:W-:Y:S01]  /*6f10*/  IMAD.SHL.U32 R13, R13, 0x1000, RZ ;  /* 0x000010000d0d7824 */ /* 0x000fe200078e00ff */
[----:B------:R-:W-:Y:S01]  /*6f20*/  SHF.R.S32.HI R11, RZ, 0x6, R4 ;  /* 0x00000006ff0b7819 */ /* 0x000fe20000011404 */
[----:B------:R-:W-:Y:S01]  /*6f30*/  IMAD.MOV.U32 R3, RZ, RZ, 0x1 ;  /* 0x00000001ff037424 */ /* 0x000fe200078e00ff */
[----:B------:R-:W-:Y:S02]  /*6f40*/  LOP3.LUT R12, R12, 0x40, RZ, 0xc0, !PT ;  /* 0x000000400c0c7812 */ /* 0x000fe400078ec0ff */
[----:B------:R-:W-:Y:S01]  /*6f50*/  LOP3.LUT R13, R13, 0x1000, RZ, 0xc0, !PT ;  /* 0x000010000d0d7812 */ /* 0x000fe200078ec0ff */
[----:B------:R-:W-:-:S07]  /*6f60*/  VIADD R19, R11, 0x1 ;  /* 0x000000010b137836 */ /* 0x000fce0000000000 */
.L_x_177:
[----:B------:R-:W-:-:S03]  /*6f70*/  UMOV UR4, 0xffffffff ;  /* 0xffffffff00047882 */ /* 0x000fc60000000000 */
[----:B------:R-:W-:Y:S05]  /*6f80*/  BRA.DIV UR4, `(.L_x_167) ;  /* 0x0000000e04807947 */ /* 0x000fea000b800000 */
[----:B------:R-:W-:-:S13]  /*6f90*/  ELECT P6, URZ, PT ;  /* 0x00000000003f782f */ /* 0x000fda00038c0000 */
.L_x_187:
[----:B------:R-:W0:Y:S01]  /*6fa0*/  LDC R4, c[0x0][0x28c] ;  /* 0x0000a300ff047b82 */ /* 0x000e220000000800 */
[----:B------:R-:W-:Y:S01]  /*6fb0*/  BSSY B1, `(.L_x_168) ;  /* 0x0000038000017945 */ /* 0x000fe20003800000 */
[----:B0-----:R-:W-:-:S13]  /*6fc0*/  ISETP.LT.OR P6, PT, R4, 0x1, !P6 ;  /* 0x000000010400780c */ /* 0x001fda00077c1670 */
[----:B------:R-:W-:Y:S05]  /*6fd0*/  @P6 BRA `(.L_x_169) ;  /* 0x0000000000d46947 */ /* 0x000fea0003800000 */
[----:B------:R-:W-:Y:S02]  /*6fe0*/  IMAD R21, R21, 0x80, R12 ;  /* 0x0000008015157824 */ /* 0x000fe400078e020c */
[----:B------:R-:W-:Y:S02]  /*6ff0*/  IMAD.SHL.U32 R20, R20, 0x80, RZ ;  /* 0x0000008014147824 */ /* 0x000fe400078e00ff */
[----:B------:R-:W-:Y:S02]  /*7000*/  IMAD.MOV.U32 R22, RZ, RZ, RZ ;  /* 0x000000ffff167224 */ /* 0x000fe400078e00ff */
[----:B------:R-:W-:Y:S02]  /*7010*/  IMAD.MOV.U32 R4, RZ, RZ, R19 ;  /* 0x000000ffff047224 */ /* 0x000fe400078e0013 */
[----:B------:R-:W-:Y:S02]  /*7020*/  IMAD.MOV.U32 R5, RZ, RZ, R3 ;  /* 0x000000ffff057224 */ /* 0x000fe400078e0003 */
[----:B------:R-:W-:-:S07]  /*7030*/  IMAD.MOV.U32 R6, RZ, RZ, R8 ;  /* 0x000000ffff067224 */ /* 0x000fce00078e0008 */
.L_x_172:
[----:B------:R-:W0:Y:S01]  /*7040*/  S2R R15, SR_CgaCtaId ;  /* 0x00000000000f7919 */ /* 0x000e220000008800 */
[----:B------:R-:W-:Y:S02]  /*7050*/  MOV R14, 0x400 ;  /* 0x00000400000e7802 */ /* 0x000fe40000000f00 */
[----:B------:R-:W-:Y:S02]  /*7060*/  ISETP.NE.AND P1, PT, R0, RZ, PT ;  /* 0x000000ff0000720c */ /* 0x000fe40003f25270 */
[----:B0-----:R-:W-:Y:S02]  /*7070*/  LEA R25, R15, R14, 0x18 ;  /* 0x0000000e0f197211 */ /* 0x001fe400078ec0ff */
[----:B------:R-:W-:-:S09]  /*7080*/  SHF.L.U32 R14, R5, 0x1f, RZ ;  /* 0x0000001f050e7819 */ /* 0x000fd200000006ff */
[----:B------:R-:W0:Y:S01]  /*7090*/  @!P1 LDC R15, c[0x0][0x500] ;  /* 0x00014000ff0f9b82 */ /* 0x000e220000000800 */
[----:B------:R-:W-:-:S04]  /*70a0*/  IMAD R23, R6, 0x8, R25 ;  /* 0x0000000806177824 */ /* 0x000fc800078e0219 */
[----:B------:R-:W1:Y:S02]  /*70b0*/  SYNCS.PHASECHK.TRANS64.TRYWAIT P0, [R23+URZ+0x18], R14 ;  /* 0x0000180e170075a7 */ /* 0x000e64000800017f */
[----:B-1----:R-:W-:Y:S05]  /*70c0*/  @!P0 BRA `(.L_x_170) ;  /* 0x0000000c00508947 */ /* 0x002fea0003800000 */
.L_x_188:
[----:B-1----:R-:W-:Y:S01]  /*70d0*/  PRMT R14, R9, 0x9910, RZ ;  /* 0x00009910090e7816 */ /* 0x002fe200000000ff */
[----:B0-----:R0:W-:Y:S03]  /*70e0*/  @!P1 SYNCS.ARRIVE.TRANS64 RZ, [R23+URZ], R15 ;  /* 0x0000000f17ff99a7 */ /* 0x0011e6000800003f */
[----:B------:R-:W-:-:S13]  /*70f0*/  ISETP.NE.AND P0, PT, R14, 0x2, PT ;  /* 0x000000020e00780c */ /* 0x000fda0003f05270 */
[----:B0-----:R-:W-:Y:S05]  /*7100*/  @P0 BRA `(.L_x_171) ;  /* 0x0000000000040947 */ /* 0x001fea0003800000 */
[----:B------:R-:W-:Y:S01]  /*7110*/  BPT.TRAP 0x1 ;  /* 0x000000040000795c */ /* 0x000fe20000300000 */
.L_x_171:
[C---:B------:R-:W-:Y:S01]  /*7120*/  IMAD R14, R6.reuse, 0x2000, R13 ;  /* 0x00002000060e7824 */ /* 0x040fe200078e020d */
[----:B------:R-:W-:Y:S01]  /*7130*/  R2UR UR9, R23 ;  /* 0x00000000170972ca */ /* 0x000fe200000e0000 */
[--C-:B------:R-:W-:Y:S01]  /*7140*/  IMAD R15, R6, 0x4000, R25.reuse ;  /* 0x00004000060f7824 */ /* 0x100fe200078e0219 */
[----:B------:R-:W-:Y:S01]  /*7150*/  UIADD3 UR4, UP0, UR20, 0xf0, URZ ;  /* 0x000000f014047890 */ /* 0x000fe2000ff1e03f */
[----:B------:R-:W-:Y:S01]  /*7160*/  IMAD R14, R14, 0x2, R25 ;  /* 0x000000020e0e7824 */ /* 0x000fe200078e0219 */
[----:B------:R-:W-:Y:S01]  /*7170*/  R2UR UR11, R20 ;  /* 0x00000000140b72ca */ /* 0x000fe200000e0000 */
[----:B------:R-:W-:Y:S01]  /*7180*/  VIADD R4, R4, 0xffffffff ;  /* 0xffffffff04047836 */ /* 0x000fe20000000000 */
[----:B------:R-:W-:Y:S01]  /*7190*/  R2UR UR5, R15 ;  /* 0x000000000f0572ca */ /* 0x000fe200000e0000 */
[----:B------:R-:W-:Y:S01]  /*71a0*/  UIADD3 UR22, UP1, UR20, 0x1f0, URZ ;  /* 0x000001f014167890 */ /* 0x000fe2000ff3e03f */
[----:B------:R-:W-:Y:S01]  /*71b0*/  R2UR UR8, R14 ;  /* 0x000000000e0872ca */ /* 0x000fe200000e0000 */
[----:B------:R-:W-:Y:S01]  /*71c0*/  VIADD R6, R6, 0x1 ;  /* 0x0000000106067836 */ /* 0x000fe20000000000 */
[----:B------:R-:W-:Y:S01]  /*71d0*/  R2UR UR10, R22 ;  /* 0x00000000160a72ca */ /* 0x000fe200000e0000 */
[----:B------:R-:W-:Y:S01]  /*71e0*/  UIADD3.X UR23, URZ, UR21, URZ, UP1, !UPT ;  /* 0x000000153f177290 */ /* 0x000fe20008ffe43f */
[----:B------:R-:W-:Y:S01]  /*71f0*/  R2UR UR12, R7 ;  /* 0x00000000070c72ca */ /* 0x000fe200000e0000 */
[----:B------:R-:W-:Y:S01]  /*7200*/  UMOV UR6, 0x0 ;  /* 0x0000000000067882 */ /* 0x000fe20000000000 */
[----:B------:R-:W-:Y:S01]  /*7210*/  R2UR UR18, R21 ;  /* 0x00000000151272ca */ /* 0x000fe200000e0000 */
[----:B------:R-:W-:Y:S01]  /*7220*/  UMOV UR7, 0x10000000 ;  /* 0x1000000000077882 */ /* 0x000fe20000000000 */
[----:B------:R-:W-:Y:S01]  /*7230*/  ISETP.GT.AND P1, PT, R4, 0x1, PT ;  /* 0x000000010400780c */ /* 0x000fe20003f24270 */
[----:B------:R-:W-:Y:S01]  /*7240*/  UMOV UR19, 0x30000 ;  /* 0x0003000000137882 */ /* 0x000fe20000000000 */
[----:B------:R-:W-:Y:S01]  /*7250*/  ISETP.NE.AND P0, PT, R6, 0x3, PT ;  /* 0x000000030600780c */ /* 0x000fe20003f05270 */
[----:B------:R-:W-:Y:S01]  /*7260*/  UIADD3 UR13, UR5, 0x100, URZ ;  /* 0x00000100050d7890 */ /* 0x000fe2000fffe03f */
[----:B------:R-:W-:Y:S01]  /*7270*/  VIADD R22, R22, 0x40 ;  /* 0x0000004016167836 */ /* 0x000fe20000000000 */
[----:B------:R-:W-:Y:S01]  /*7280*/  UIADD3.X UR5, URZ, UR21, URZ, UP0, !UPT ;  /* 0x000000153f057290 */ /* 0x000fe200087fe43f */
[----:B------:R-:W-:Y:S01]  /*7290*/  SEL R14, RZ, 0x1, P0 ;  /* 0x00000001ff0e7807 */ /* 0x000fe20000000000 */
[----:B------:R-:W-:Y:S01]  /*72a0*/  UIADD3 UR14, UR8, 0xc100, URZ ;  /* 0x0000c100080e7890 */ /* 0x000fe2000fffe03f */
[----:B------:R-:W-:-:S02]  /*72b0*/  SEL R6, R6, RZ, P0 ;  /* 0x000000ff06067207 */ /* 0x000fc40000000000 */
[----:B------:R-:W-:Y:S01]  /*72c0*/  UMOV UR8, UR13 ;  /* 0x0000000d00087c82 */ /* 0x000fe20008000000 */
[----:B------:R-:W-:-:S03]  /*72d0*/  LOP3.LUT R5, R5, R14, RZ, 0x3c, !PT ;  /* 0x0000000e05057212 */ /* 0x000fc600078e3cff */
[----:B------:R0:W-:Y:S02]  /*72e0*/  UTMALDG.3D [UR8], [UR4], desc[UR6] ;  /* 0x00000608040075b4 */ /* 0x0001e40008011000 */
[----:B0-----:R-:W-:Y:S01]  /*72f0*/  UMOV UR8, UR14 ;  /* 0x0000000e00087c82 */ /* 0x001fe20008000000 */
[----:B------:R-:W-:Y:S02]  /*7300*/  UMOV UR11, UR18 ;  /* 0x00000012000b7c82 */ /* 0x000fe40008000000 */
[----:B------:R0:W-:Y:S02]  /*7310*/  UTMALDG.3D.MULTICAST [UR8], [UR22], UR19, desc[UR6] ;  /* 0x00000608160073b4 */ /* 0x0001e40008011813 */
[----:B0-----:R-:W-:Y:S05]  /*7320*/  @P1 BRA `(.L_x_172) ;  /* 0xfffffffc00441947 */ /* 0x001fea000383ffff */
.L_x_169:
[----:B------:R-:W-:Y:S05]  /*7330*/  BSYNC B1 ;  /* 0x0000000000017941 */ /* 0x000fea0003800000 */
.L_x_168:
[----:B------:R-:W-:Y:S01]  /*7340*/  LOP3.LUT P1, RZ, R10, 0xff, RZ, 0xc0, !PT ;  /* 0x000000ff0aff7812 */ /* 0x000fe2000782c0ff */
[C---:B------:R-:W-:Y:S01]  /*7350*/  IMAD.IADD R7, R11.reuse, 0x1, R8 ;  /* 0x000000010b077824 */ /* 0x040fe200078e0208 */
[----:B------:R-:W-:Y:S01]  /*7360*/  ULDC.64 UR4, c[0x0][0x650] ;  /* 0x0001940000047ab9 */ /* 0x000fe20000000a00 */
[----:B------:R-:W-:Y:S01]  /*7370*/  ISETP.GE.U32.AND P2, PT, R11, 0x3, PT ;  /* 0x000000030b00780c */ /* 0x000fe20003f46070 */
[----:B------:R-:W-:Y:S01]  /*7380*/  BSSY B1, `(.L_x_173) ;  /* 0x000006c000017945 */ /* 0x000fe20003800000 */
[----:B------:R-:W-:Y:S01]  /*7390*/  IMAD.MOV.U32 R20, RZ, RZ, -0x1 ;  /* 0xffffffffff147424 */ /* 0x000fe200078e00ff */
[----:B------:R-:W-:Y:S01]  /*73a0*/  ISETP.GT.U32.AND P0, PT, R7, 0x2, PT ;  /* 0x000000020700780c */ /* 0x000fe20003f04070 */
[----:B------:R-:W-:Y:S01]  /*73b0*/  IMAD.MOV.U32 R21, RZ, RZ, -0x1 ;  /* 0xffffffffff157424 */ /* 0x000fe200078e00ff */
[----:B------:R-:W-:Y:S02]  /*73c0*/  PRMT R10, RZ, 0x7610, R10 ;  /* 0x00007610ff0a7816 */ /* 0x000fe4000000000a */
[----:B------:R-:W-:-:S03]  /*73d0*/  ISETP.LT.U32.AND P0, PT, R11, 0x3, P0 ;  /* 0x000000030b00780c */ /* 0x000fc60000701070 */
[----:B------:R-:W0:Y:S01]  /*73e0*/  @P1 S2R R5, SR_CgaCtaId ;  /* 0x0000000000051919 */ /* 0x000e220000008800 */
[----:B------:R-:W-:-:S04]  /*73f0*/  @P1 MOV R4, 0x400 ;  /* 0x0000040000041802 */ /* 0x000fc80000000f00 */
[----:B0-----:R-:W-:Y:S01]  /*7400*/  @P1 LEA R6, R5, R4, 0x18 ;  /* 0x0000000405061211 */ /* 0x001fe200078ec0ff */
[----:B------:R-:W-:Y:S01]  /*7410*/  IMAD.WIDE.U32 R4, R7, -0x55555555, RZ ;  /* 0xaaaaaaab07047825 */ /* 0x000fe200078e00ff */
[----:B------:R-:W-:Y:S02]  /*7420*/  SEL R4, RZ, 0x1, !P0 ;  /* 0x00000001ff047807 */ /* 0x000fe40004000000 */
[----:B------:R0:W-:Y:S01]  /*7430*/  @P1 SYNCS.ARRIVE.TRANS64.A1T0 RZ, [R6+URZ+0x48], RZ ;  /* 0x000048ff06ff19a7 */ /* 0x0001e2000810003f */
[----:B------:R-:W-:Y:S02]  /*7440*/  IADD3 R16, P1, R16, UR36, RZ ;  /* 0x0000002410107c10 */ /* 0x000fe4000ff3e0ff */
[----:B------:R-:W-:Y:S02]  /*7450*/  LOP3.LUT R3, R3, R4, RZ, 0x3c, !PT ;  /* 0x0000000403037212 */ /* 0x000fe400078e3cff */
[----:B------:R-:W-:Y:S02]  /*7460*/  IADD3.X R17, R17, UR42, RZ, P1, !PT ;  /* 0x0000002a11117c10 */ /* 0x000fe40008ffe4ff */
[----:B------:R-:W-:-:S02]  /*7470*/  ISETP.GE.U32.AND P0, PT, R16, UR4, PT ;  /* 0x0000000410007c0c */ /* 0x000fc4000bf06070 */
[----:B0-----:R-:W-:Y:S02]  /*7480*/  SHF.R.U32.HI R6, RZ, 0x1, R5 ;  /* 0x00000001ff067819 */ /* 0x001fe40000011605 */
[----:B------:R-:W-:Y:S02]  /*7490*/  ISETP.GE.U32.AND.EX P0, PT, R17, UR5, PT, P0 ;  /* 0x0000000511007c0c */ /* 0x000fe4000bf06100 */
[----:B------:R-:W-:Y:S01]  /*74a0*/  @P2 LOP3.LUT R3, R3, 0x1, R6, 0x78, !PT ;  /* 0x0000000103032812 */ /* 0x000fe200078e7806 */
[----:B------:R-:W-:Y:S01]  /*74b0*/  IMAD R8, R6, -0x3, R7 ;  /* 0xfffffffd06087824 */ /* 0x000fe200078e0207 */
[----:B------:R-:W-:Y:S01]  /*74c0*/  PRMT R4, RZ, 0x7610, R4 ;  /* 0x00007610ff047816 */ /* 0x000fe20000000004 */
[----:B------:R-:W-:-:S08]  /*74d0*/  IMAD.MOV.U32 R7, RZ, RZ, -0x1 ;  /* 0xffffffffff077424 */ /* 0x000fd000078e00ff */
[----:B------:R-:W-:Y:S05]  /*74e0*/  @P0 BRA `(.L_x_174) ;  /* 0x0000000400540947 */ /* 0x000fea0003800000 */
[----:B------:R-:W0:Y:S01]  /*74f0*/  S2R R15, SR_CTAID.X ;  /* 0x00000000000f7919 */ /* 0x000e220000002500 */
[----:B------:R-:W-:Y:S01]  /*7500*/  ULDC.64 UR4, c[0x0][0x628] ;  /* 0x00018a0000047ab9 */ /* 0x000fe20000000a00 */
[----:B------:R-:W-:Y:S01]  /*7510*/  ULDC UR7, c[0x0][0x630] ;  /* 0x00018c0000077ab9 */ /* 0x000fe20000000800 */
[----:B------:R-:W-:Y:S01]  /*7520*/  ISETP.NE.U32.AND P0, PT, RZ, UR4, PT ;  /* 0x00000004ff007c0c */ /* 0x000fe2000bf05070 */
[----:B------:R-:W1:Y:S01]  /*7530*/  S2R R20, SR_CTAID.Y ;  /* 0x0000000000147919 */ /* 0x000e620000002600 */
[----:B------:R-:W-:Y:S01]  /*7540*/  ULDC UR8, c[0x0][0x150] ;  /* 0x0000540000087ab9 */ /* 0x000fe20000000800 */
[----:B------:R-:W-:Y:S01]  /*7550*/  IMAD.MOV.U32 R4, RZ, RZ, R16 ;  /* 0x000000ffff047224 */ /* 0x000fe200078e0010 */
[----:B------:R-:W-:Y:S01]  /*7560*/  ISETP.NE.AND.EX P0, PT, RZ, UR5, PT, P0 ;  /* 0x00000005ff007c0c */ /* 0x000fe2000bf05300 */
[----:B------:R-:W-:Y:S01]  /*7570*/  IMAD.MOV.U32 R5, RZ, RZ, R17 ;  /* 0x000000ffff057224 */ /* 0x000fe200078e0011 */
[----:B0-----:R-:W-:-:S11]  /*7580*/  I2FP.F32.U32 R22, R15 ;  /* 0x0000000f00167245 */ /* 0x001fd60000201000 */
[----:B------:R-:W-:Y:S05]  /*7590*/  @!P0 BRA `(.L_x_175) ;  /* 0x0000000000288947 */ /* 0x000fea0003800000 */
[----:B------:R-:W-:Y:S02]  /*75a0*/  ULDC UR6, c[0x0][0x634] ;  /* 0x00018d0000067ab9 */ /* 0x000fe40000000800 */
[----:B------:R-:W-:-:S05]  /*75b0*/  IADD3 R5, P0, R16, UR6, RZ ;  /* 0x0000000610057c10 */ /* 0x000fca000ff1e0ff */
[----:B------:R-:W-:-:S04]  /*75c0*/  IMAD.X R21, RZ, RZ, R17, P0 ;  /* 0x000000ffff157224 */ /* 0x000fc800000e0611 */
[----:B------:R-:W-:-:S04]  /*75d0*/  IMAD.WIDE.U32 R6, R21, UR4, RZ ;  /* 0x0000000415067c25 */ /* 0x000fc8000f8e00ff */
[----:B------:R-:W-:-:S04]  /*75e0*/  IMAD.WIDE.U32 R6, P0, R5, UR5, R6 ;  /* 0x0000000505067c25 */ /* 0x000fc8000f800006 */
[----:B------:R-:W-:-:S04]  /*75f0*/  IMAD.WIDE.U32 R4, R5, UR4, RZ ;  /* 0x0000000405047c25 */ /* 0x000fc8000f8e00ff */
[----:B------:R-:W-:Y:S01]  /*7600*/  IMAD.MOV.U32 R4, RZ, RZ, R7 ;  /* 0x000000ffff047224 */ /* 0x000fe200078e0007 */
[----:B------:R-:W-:Y:S01]  /*7610*/  IADD3 RZ, P1, R5, R6, RZ ;  /* 0x0000000605ff7210 */ /* 0x000fe20007f3e0ff */
[----:B------:R-:W-:-:S04]  /*7620*/  IMAD.X R5, RZ, RZ, RZ, P0 ;  /* 0x000000ffff057224 */ /* 0x000fc800000e06ff */
[----:B------:R-:W-:-:S08]  /*7630*/  IMAD.WIDE.U32.X R4, R21, UR5, R4, P1 ;  /* 0x0000000515047c25 */ /* 0x000fd000088e0404 */
.L_x_175:
[--C-:B------:R-:W-:Y:S01]  /*7640*/  SHF.R.U64 R14, R4, UR7, R5.reuse ;  /* 0x00000007040e7c19 */ /* 0x100fe20008001205 */
[----:B------:R-:W-:Y:S01]  /*7650*/  FMUL R22, R22, UR8 ;  /* 0x0000000816167c20 */ /* 0x000fe20008400000 */
[----:B------:R-:W-:Y:S01]  /*7660*/  SHF.R.U32.HI R4, RZ, UR7, R5 ;  /* 0x00000007ff047c19 */ /* 0x000fe20008011605 */
[----:B------:R-:W0:Y:S01]  /*7670*/  LDC R6, c[0x0][0x144] ;  /* 0x00005100ff067b82 */ /* 0x000e220000000800 */
[----:B------:R-:W-:Y:S01]  /*7680*/  IADD3 R5, P0, RZ, -R14, RZ ;  /* 0x8000000eff057210 */ /* 0x000fe20007f1e0ff */
[----:B------:R-:W-:Y:S01]  /*7690*/  ULDC UR6, c[0x0][0x154] ;  /* 0x0000550000067ab9 */ /* 0x000fe20000000800 */
[----:B-1----:R-:W-:Y:S01]  /*76a0*/  I2FP.F32.U32 R7, R20 ;  /* 0x0000001400077245 */ /* 0x002fe20000201000 */
[----:B------:R-:W1:Y:S01]  /*76b0*/  F2I.U32.TRUNC.NTZ R22, R22 ;  /* 0x0000001600167305 */ /* 0x000e62000020f000 */
[----:B------:R-:W-:Y:S01]  /*76c0*/  ULDC.64 UR4, c[0x0][0x620] ;  /* 0x0001880000047ab9 */ /* 0x000fe20000000a00 */
[----:B------:R-:W-:Y:S01]  /*76d0*/  IMAD.X R4, RZ, RZ, ~R4, P0 ;  /* 0x000000ffff047224 */ /* 0x000fe200000e0e04 */
[----:B------:R-:W-:Y:S01]  /*76e0*/  ISETP.NE.AND P2, PT, R2, 0x1, PT ;  /* 0x000000010200780c */ /* 0x000fe20003f45270 */
[----:B------:R-:W-:Y:S01]  /*76f0*/  FMUL R23, R7, UR6 ;  /* 0x0000000607177c20 */ /* 0x000fe20008400000 */
[----:B------:R-:W2:Y:S01]  /*7700*/  LDC R25, c[0x0][0x148] ;  /* 0x00005200ff197b82 */ /* 0x000ea20000000800 */
[----:B------:R-:W-:Y:S01]  /*7710*/  IMAD R4, R4, UR4, RZ ;  /* 0x0000000404047c24 */ /* 0x000fe2000f8e02ff */
[----:B------:R-:W-:-:S02]  /*7720*/  ULDC.64 UR6, c[0x0][0x640] ;  /* 0x0001900000067ab9 */ /* 0x000fc40000000a00 */
[----:B------:R-:W-:Y:S01]  /*7730*/  ISETP.NE.U32.AND P0, PT, RZ, UR6, PT ;  /* 0x00000006ff007c0c */ /* 0x000fe2000bf05070 */
[----:B------:R-:W3:Y:S01]  /*7740*/  F2I.U32.TRUNC.NTZ R23, R23 ;  /* 0x0000001700177305 */ /* 0x000ee2000020f000 */
[C---:B------:R-:W-:Y:S02]  /*7750*/  IMAD R7, R5.reuse, UR5, R4 ;  /* 0x0000000505077c24 */ /* 0x040fe4000f8e0204 */
[----:B------:R-:W-:Y:S01]  /*7760*/  IMAD.WIDE.U32 R4, R5, UR4, R16 ;  /* 0x0000000405047c25 */ /* 0x000fe2000f8e0010 */
[----:B------:R-:W-:Y:S01]  /*7770*/  ULDC UR4, c[0x0][0x618] ;  /* 0x0001860000047ab9 */ /* 0x000fe20000000800 */
[----:B------:R-:W-:Y:S02]  /*7780*/  ISETP.NE.AND.EX P0, PT, RZ, UR7, PT, P0 ;  /* 0x00000007ff007c0c */ /* 0x000fe4000bf05300 */
[----:B------:R-:W-:Y:S02]  /*7790*/  IMAD.IADD R5, R5, 0x1, R7 ;  /* 0x0000000105057824 */ /* 0x000fe400078e0207 */
[----:B-1----:R-:W-:-:S03]  /*77a0*/  IMAD.MOV R22, RZ, RZ, -R22 ;  /* 0x000000ffff167224 */ /* 0x002fc600078e0a16 */
[----:B------:R-:W-:Y:S01]  /*77b0*/  SHF.R.U64 R21, R4, UR4, R5 ;  /* 0x0000000404157c19 */ /* 0x000fe20008001205 */
[----:B0-----:R-:W-:Y:S01]  /*77c0*/  IMAD R15, R6, R22, R15 ;  /* 0x00000016060f7224 */ /* 0x001fe200078e020f */
[----:B------:R-:W-:Y:S01]  /*77d0*/  SHF.R.U32.HI R4, RZ, UR4, R5 ;  /* 0x00000004ff047c19 */ /* 0x000fe20008011605 */
[----:B------:R-:W-:Y:S01]  /*77e0*/  ULDC UR4, c[0x0][0x608] ;  /* 0x0001820000047ab9 */ /* 0x000fe20000000800 */
[----:B---3--:R-:W-:Y:S02]  /*77f0*/  IMAD.MOV R6, RZ, RZ, -R23 ;  /* 0x000000ffff067224 */ /* 0x008fe400078e0a17 */
[--C-:B------:R-:W-:Y:S02]  /*7800*/  SHF.R.U64 R22, R21, UR4, R4.reuse ;  /* 0x0000000415167c19 */ /* 0x100fe40008001204 */
[----:B------:R-:W-:Y:S01]  /*7810*/  SHF.R.U32.HI R5, RZ, UR4, R4 ;  /* 0x00000004ff057c19 */ /* 0x000fe20008011604 */
[----:B------:R-:W-:Y:S01]  /*7820*/  ULDC UR4, c[0x0][0x658] ;  /* 0x0001960000047ab9 */ /* 0x000fe20000000800 */
[----:B--2---:R-:W-:-:S02]  /*7830*/  @P2 IMAD R15, R25, R6, R20 ;  /* 0x00000006190f2224 */ /* 0x004fc400078e0214 */
[--C-:B------:R-:W-:Y:S02]  /*7840*/  SHF.R.U64 R20, R22, UR4, R5.reuse ;  /* 0x0000000416147c19 */ /* 0x100fe40008001205 */
[----:B------:R-:W-:-:S03]  /*7850*/  SHF.R.U32.HI R23, RZ, UR4, R5 ;  /* 0x00000004ff177c19 */ /* 0x000fc60008011605 */
[----:B------:R-:W-:Y:S02]  /*7860*/  IMAD.MOV.U32 R6, RZ, RZ, R20 ;  /* 0x000000ffff067224 */ /* 0x000fe400078e0014 */
[----:B------:R-:W-:Y:S01]  /*7870*/  IMAD.MOV.U32 R5, RZ, RZ, R23 ;  /* 0x000000ffff057224 */ /* 0x000fe200078e0017 */
[----:B------:R-:W-:Y:S06]  /*7880*/  @!P0 BRA `(.L_x_176) ;  /* 0x00000000002c8947 */ /* 0x000fec0003800000 */
        /* <DEDUP_REMOVED lines=9> */
[----:B------:R-:W-:-:S04]  /*7920*/  IMAD.WIDE.U32.X R4, R23, UR7, R4, P1 ;  /* 0x0000000717047c25 */ /* 0x000fc800088e0404 */
[----:B------:R-:W-:-:S07]  /*7930*/  IMAD.MOV.U32 R6, RZ, RZ, R4 ;  /* 0x000000ffff067224 */ /* 0x000fce00078e0004 */
.L_x_176:
[----:B------:R-:W-:Y:S01]  /*7940*/  ULDC UR4, c[0x0][0x648] ;  /* 0x0001920000047ab9 */ /* 0x000fe20000000800 */
[----:B------:R-:W-:Y:S01]  /*7950*/  LOP3.LUT R4, R22, UR16, RZ, 0xc0, !PT ;  /* 0x0000001016047c12 */ /* 0x000fe2000f8ec0ff */
[----:B------:R-:W-:Y:S01]  /*7960*/  ULDC UR5, c[0x0][0x610] ;  /* 0x0001840000057ab9 */ /* 0x000fe20000000800 */
[----:B------:R-:W-:Y:S01]  /*7970*/  SHF.R.U64 R5, R6, UR4, R5 ;  /* 0x0000000406057c19 */ /* 0x000fe20008001205 */
[----:B------:R-:W-:Y:S01]  /*7980*/  ULDC UR4, c[0x0][0x638] ;  /* 0x00018e0000047ab9 */ /* 0x000fe20000000800 */
[----:B------:R-:W-:-:S03]  /*7990*/  LOP3.LUT R21, R21, UR15, RZ, 0xc0, !PT ;  /* 0x0000000f15157c12 */ /* 0x000fc6000f8ec0ff */
[----:B------:R-:W-:Y:S02]  /*79a0*/  IMAD.MOV R7, RZ, RZ, -R5 ;  /* 0x000000ffff077224 */ /* 0x000fe400078e0a05 */
[----:B------:R-:W-:Y:S02]  /*79b0*/  IMAD R4, R5, UR17, R4 ;  /* 0x0000001105047c24 */ /* 0x000fe4000f8e0204 */
[----:B------:R-:W-:Y:S01]  /*79c0*/  IMAD R20, R7, UR4, R20 ;  /* 0x0000000407147c24 */ /* 0x000fe2000f8e0214 */
[----:B------:R-:W-:Y:S01]  /*79d0*/  ULDC UR4, c[0x0][0x600] ;  /* 0x0001800000047ab9 */ /* 0x000fe20000000800 */
[----:B------:R-:W-:Y:S02]  /*79e0*/  IMAD R15, R4, UR5, R15 ;  /* 0x00000005040f7c24 */ /* 0x000fe4000f8e020f */
[----:B------:R-:W-:Y:S02]  /*79f0*/  IMAD R20, R20, UR4, R21 ;  /* 0x0000000414147c24 */ /* 0x000fe4000f8e0215 */
[----:B------:R-:W-:-:S02]  /*7a00*/  IMAD.MOV.U32 R4, RZ, RZ, 0x1 ;  /* 0x00000001ff047424 */ /* 0x000fc400078e00ff */
[----:B------:R-:W-:Y:S01]  /*7a10*/  IMAD.MOV.U32 R7, RZ, RZ, R14 ;  /* 0x000000ffff077224 */ /* 0x000fe200078e000e */
[----:B------:R-:W-:Y:S02]  /*7a20*/  SEL R21, R20, R15, !P2 ;  /* 0x0000000f14157207 */ /* 0x000fe40005000000 */
[----:B------:R-:W-:-:S07]  /*7a30*/  SEL R20, R15, R20, !P2 ;  /* 0x000000140f147207 */ /* 0x000fce0005000000 */
.L_x_174:
[----:B------:R-:W-:Y:S05]  /*7a40*/  BSYNC B1 ;  /* 0x0000000000017941 */ /* 0x000fea0003800000 */
.L_x_173:
[----:B------:R-:W-:-:S13]  /*7a50*/  LOP3.LUT P0, RZ, R4, 0xff, RZ, 0xc0, !PT ;  /* 0x000000ff04ff7812 */ /* 0x000fda000780c0ff */
[----:B------:R-:W-:Y:S05]  /*7a60*/  @P0 BRA `(.L_x_177) ;  /* 0xfffffff400400947 */ /* 0x000fea000383ffff */
[----:B------:R-:W-:Y:S05]  /*7a70*/  BSYNC B0 ;  /* 0x0000000000007941 */ /* 0x000fea0003800000 */
.L_x_166:
[----:B------:R-:W-:-:S03]  /*7a80*/  UMOV UR4, 0xffffffff ;  /* 0xffffffff00047882 */ /* 0x000fc60000000000 */
[----:B------:R-:W-:Y:S05]  /*7a90*/  BRA.DIV UR4, `(.L_x_178) ;  /* 0x0000000204f07947 */ /* 0x000fea000b800000 */
[----:B------:R-:W-:-:S13]  /*7aa0*/  ELECT P6, URZ, PT ;  /* 0x00000000003f782f */ /* 0x000fda00038c0000 */
.L_x_191:
[----:B------:R-:W-:Y:S04]  /*7ab0*/  BSSY B0, `(.L_x_179) ;  /* 0x0000022000007945 */ /* 0x000fe80003800000 */
[----:B------:R-:W-:Y:S05]  /*7ac0*/  @!P6 BRA `(.L_x_180) ;  /* 0x000000000080e947 */ /* 0x000fea0003800000 */
[----:B------:R-:W-:-:S04]  /*7ad0*/  LOP3.LUT R18, R18, 0x2, RZ, 0xfc, !PT ;  /* 0x0000000212127812 */ /* 0x000fc800078efcff */
[----:B------:R-:W-:-:S13]  /*7ae0*/  ISETP.NE.AND P0, PT, R18, 0x3, PT ;  /* 0x000000031200780c */ /* 0x000fda0003f05270 */
[----:B------:R-:W-:Y:S05]  /*7af0*/  @!P0 BRA `(.L_x_181) ;  /* 0x0000000000048947 */ /* 0x000fea0003800000 */
[----:B------:R-:W-:Y:S01]  /*7b00*/  BPT.TRAP 0x1 ;  /* 0x000000040000795c */ /* 0x000fe20000300000 */
.L_x_181:
[----:B------:R-:W0:Y:S01]  /*7b10*/  S2R R5, SR_CgaCtaId ;  /* 0x0000000000057919 */ /* 0x000e220000008800 */
[----:B------:R-:W-:Y:S02]  /*7b20*/  MOV R0, 0x400 ;  /* 0x0000040000007802 */ /* 0x000fe40000000f00 */
[----:B------:R-:W-:Y:S02]  /*7b30*/  SHF.L.U32 R2, R3, 0x1f, RZ ;  /* 0x0000001f03027819 */ /* 0x000fe400000006ff */
[----:B0-----:R-:W-:-:S05]  /*7b40*/  LEA R5, R5, R0, 0x18 ;  /* 0x0000000005057211 */ /* 0x001fca00078ec0ff */
[----:B------:R-:W-:-:S04]  /*7b50*/  VIADD R5, R5, 0x18 ;  /* 0x0000001805057836 */ /* 0x000fc80000000000 */
[C---:B------:R-:W-:Y:S02]  /*7b60*/  IMAD R7, R8.reuse, 0x8, R5 ;  /* 0x0000000808077824 */ /* 0x040fe400078e0205 */
[----:B------:R-:W-:Y:S02]  /*7b70*/  VIADD R8, R8, 0x1 ;  /* 0x0000000108087836 */ /* 0x000fe40000000000 */
[----:B------:R-:W0:Y:S03]  /*7b80*/  SYNCS.PHASECHK.TRANS64.TRYWAIT P0, [R7+URZ], R2 ;  /* 0x00000002070075a7 */ /* 0x000e26000800017f */
[----:B------:R-:W-:-:S04]  /*7b90*/  ISETP.NE.AND P1, PT, R8, 0x3, PT ;  /* 0x000000030800780c */ /* 0x000fc80003f25270 */
[----:B------:R-:W-:Y:S02]  /*7ba0*/  SEL R0, RZ, 0x1, P1 ;  /* 0x00000001ff007807 */ /* 0x000fe40000800000 */
[----:B------:R-:W-:Y:S02]  /*7bb0*/  SEL R8, R8, RZ, P1 ;  /* 0x000000ff08087207 */ /* 0x000fe40000800000 */
[----:B------:R-:W-:-:S03]  /*7bc0*/  LOP3.LUT R9, R3, R0, RZ, 0x3c, !PT ;  /* 0x0000000003097212 */ /* 0x000fc600078e3cff */
[----:B------:R-:W-:Y:S01]  /*7bd0*/  IMAD R4, R8, 0x8, R5 ;  /* 0x0000000808047824 */ /* 0x000fe200078e0205 */
[----:B------:R-:W-:Y:S01]  /*7be0*/  SHF.L.U32 R3, R9, 0x1f, RZ ;  /* 0x0000001f09037819 */ /* 0x000fe200000006ff */
[----:B0-----:R-:W-:Y:S06]  /*7bf0*/  @!P0 BRA `(.L_x_182) ;  /* 0x0000000000b88947 */ /* 0x001fec0003800000 */
.L_x_192:
[----:B------:R-:W1:Y:S01]  /*7c00*/  SYNCS.PHASECHK.TRANS64.TRYWAIT P0, [R4+URZ], R3 ;  /* 0x00000003040075a7 */ /* 0x000e62000800017f */
[----:B------:R-:W-:-:S05]  /*7c10*/  VIADD R0, R8, 0x1 ;  /* 0x0000000108007836 */ /* 0x000fca0000000000 */
[----:B------:R-:W-:-:S04]  /*7c20*/  ISETP.NE.AND P1, PT, R0, 0x3, PT ;  /* 0x000000030000780c */ /* 0x000fc80003f25270 */
[----:B0-----:R-:W-:Y:S02]  /*7c30*/  SEL R2, RZ, 0x1, P1 ;  /* 0x00000001ff027807 */ /* 0x001fe40000800000 */
[----:B------:R-:W-:Y:S02]  /*7c40*/  SEL R0, R0, RZ, P1 ;  /* 0x000000ff00007207 */ /* 0x000fe40000800000 */
[----:B------:R-:W-:Y:S01]  /*7c50*/  LOP3.LUT R2, R9, R2, RZ, 0x3c, !PT ;  /* 0x0000000209027212 */ /* 0x000fe200078e3cff */
[----:B-1----:R-:W-:Y:S06]  /*7c60*/  @!P0 BRA `(.L_x_183) ;  /* 0x0000000000b08947 */ /* 0x002fec0003800000 */
.L_x_193:
[----:B------:R-:W-:Y:S01]  /*7c70*/  IMAD R5, R0, 0x8, R5 ;  /* 0x0000000800057824 */ /* 0x000fe200078e0205 */
[----:B------:R-:W-:-:S07]  /*7c80*/  SHF.L.U32 R0, R2, 0x1f, RZ ;  /* 0x0000001f02007819 */ /* 0x000fce00000006ff */
.L_x_184:
[----:B-1----:R1:W2:Y:S02]  /*7c90*/  SYNCS.PHASECHK.TRANS64.TRYWAIT P0, [R5+URZ], R0 ;  /* 0x00000000050075a7 */ /* 0x0022a4000800017f */
[----:B--2---:R-:W-:Y:S05]  /*7ca0*/  @!P0 NANOSLEEP.SYNCS 0x989680 ;  /* 0x009896800000895d */ /* 0x004fea0003900000 */
[----:B------:R-:W2:Y:S02]  /*7cb0*/  @!P0 SYNCS.PHASECHK.TRANS64 P0, [R5+URZ], R0 ;  /* 0x00000000050085a7 */ /* 0x000ea4000800007f */
[----:B--2---:R-:W-:Y:S05]  /*7cc0*/  @!P0 BRA `(.L_x_184) ;  /* 0xfffffffc00f08947 */ /* 0x004fea000383ffff */
.L_x_180:
[----:B------:R-:W-:Y:S05]  /*7cd0*/  BSYNC B0 ;  /* 0x0000000000007941 */ /* 0x000fea0003800000 */
.L_x_179:
[----:B------:R-:W-:Y:S05]  /*7ce0*/  EXIT ;  /* 0x000000000000794d */ /* 0x000fea0003800000 */
.L_x_21:
[----:B-1----:R1:W2:Y:S02]  /*7cf0*/  SYNCS.PHASECHK.TRANS64.TRYWAIT P1, [R3+URZ], R0 ;  /* 0x00000000030075a7 */ /* 0x0022a4000802017f */
[----:B--2---:R-:W-:Y:S05]  /*7d00*/  @!P1 NANOSLEEP.SYNCS 0x989680 ;  /* 0x009896800000995d */ /* 0x004fea0003900000 */
[----:B------:R-:W2:Y:S02]  /*7d10*/  @!P1 SYNCS.PHASECHK.TRANS64 P1, [R3+URZ], R0 ;  /* 0x00000000030095a7 */ /* 0x000ea4000802007f */
[----:B--2---:R-:W-:Y:S05]  /*7d20*/  @!P1 BRA `(.L_x_21) ;  /* 0xfffffffc00f09947 */ /* 0x004fea000383ffff */
[----:B------:R-:W-:Y:S05]  /*7d30*/  BRA `(.L_x_20) ;  /* 0xffffff9800947947 */ /* 0x000fea000383ffff */
.L_x_26:
[----:B-1----:R1:W2:Y:S02]  /*7d40*/  SYNCS.PHASECHK.TRANS64.TRYWAIT P1, [R5+URZ], R4 ;  /* 0x00000004050075a7 */ /* 0x0022a4000802017f */
[----:B--2---:R-:W-:Y:S05]  /*7d50*/  @!P1 NANOSLEEP.SYNCS 0x989680 ;  /* 0x009896800000995d */ /* 0x004fea0003900000 */
[----:B------:R-:W2:Y:S02]  /*7d60*/  @!P1 SYNCS.PHASECHK.TRANS64 P1, [R5+URZ], R4 ;  /* 0x00000004050095a7 */ /* 0x000ea4000802007f */
[----:B--2---:R-:W-:Y:S05]  /*7d70*/  @!P1 BRA `(.L_x_26) ;  /* 0xfffffffc00f09947 */ /* 0x004fea000383ffff */
[----:B------:R-:W-:Y:S05]  /*7d80*/  BRA `(.L_x_25) ;  /* 0xffffff9c00707947 */ /* 0x000fea000383ffff */
.L_x_167:
[----:B------:R-:W-:Y:S01]  /*7d90*/  BSSY B1, `(.L_x_185) ;  /* 0x0000006000017945 */ /* 0x000fe20003800000 */
[----:B------:R-:W-:-:S07]  /*7da0*/  IMAD.MOV.U32 R15, RZ, RZ, -0x1 ;  /* 0xffffffffff0f7424 */ /* 0x000fce00078e00ff */
[----:B------:R-:W-:Y:S05]  /*7db0*/  WARPSYNC.COLLECTIVE R15, `(.L_x_186) ;  /* 0x000000000f0c7348 */ /* 0x000fea0003c00000 */
[----:B------:R-:W-:Y:S02]  /*7dc0*/  ELECT P6, UR62, PT ;  /* 0x00000000003e782f */ /* 0x000fe400038c0000 */
[----:B------:R-:W-:Y:S01]  /*7dd0*/  MOV R14, UR62 ;  /* 0x0000003e000e7c02 */ /* 0x000fe20008000f00 */
[----:B------:R-:W-:Y:S10]  /*7de0*/  ENDCOLLECTIVE ;  /* 0x000000000000791b */ /* 0x000ff40003800000 */
.L_x_186:
[----:B------:R-:W-:Y:S05]  /*7df0*/  BSYNC B1 ;  /* 0x0000000000017941 */ /* 0x000fea0003800000 */
.L_x_185:
[----:B------:R-:W-:Y:S05]  /*7e00*/  BRA `(.L_x_187) ;  /* 0xfffffff000647947 */ /* 0x000fea000383ffff */
.L_x_170:
[----:B-1----:R1:W2:Y:S02]  /*7e10*/  SYNCS.PHASECHK.TRANS64.TRYWAIT P0, [R23+URZ+0x18], R14 ;  /* 0x0000180e170075a7 */ /* 0x0022a4000800017f */
[----:B--2---:R-:W-:Y:S05]  /*7e20*/  @!P0 NANOSLEEP.SYNCS 0x989680 ;  /* 0x009896800000895d */ /* 0x004fea0003900000 */
[----:B------:R-:W2:Y:S02]  /*7e30*/  @!P0 SYNCS.PHASECHK.TRANS64 P0, [R23+URZ+0x18], R14 ;  /* 0x0000180e170085a7 */ /* 0x000ea4000800007f */
[----:B--2---:R-:W-:Y:S05]  /*7e40*/  @!P0 BRA `(.L_x_170) ;  /* 0xfffffffc00f08947 */ /* 0x004fea000383ffff */
[----:B------:R-:W-:Y:S05]  /*7e50*/  BRA `(.L_x_188) ;  /* 0xfffffff0009c7947 */ /* 0x000fea000383ffff */
.L_x_178:
[----:B------:R-:W-:Y:S01]  /*7e60*/  BSSY B0, `(.L_x_189) ;  /* 0x0000006000007945 */ /* 0x000fe20003800000 */
[----:B------:R-:W-:-:S07]  /*7e70*/  IMAD.MOV.U32 R15, RZ, RZ, -0x1 ;  /* 0xffffffffff0f7424 */ /* 0x000fce00078e00ff */
[----:B------:R-:W-:Y:S05]  /*7e80*/  WARPSYNC.COLLECTIVE R15, `(.L_x_190) ;  /* 0x000000000f0c7348 */ /* 0x000fea0003c00000 */
[----:B------:R-:W-:Y:S02]  /*7e90*/  ELECT P6, UR62, PT ;  /* 0x00000000003e782f */ /* 0x000fe400038c0000 */
[----:B------:R-:W-:Y:S01]  /*7ea0*/  MOV R14, UR62 ;  /* 0x0000003e000e7c02 */ /* 0x000fe20008000f00 */
[----:B------:R-:W-:Y:S10]  /*7eb0*/  ENDCOLLECTIVE ;  /* 0x000000000000791b */ /* 0x000ff40003800000 */
.L_x_190:
[----:B------:R-:W-:Y:S05]  /*7ec0*/  BSYNC B0 ;  /* 0x0000000000007941 */ /* 0x000fea0003800000 */
.L_x_189:
[----:B------:R-:W-:Y:S05]  /*7ed0*/  BRA `(.L_x_191) ;  /* 0xfffffff800f47947 */ /* 0x000fea000383ffff */
.L_x_182:
[----:B0-----:R0:W1:Y:S02]  /*7ee0*/  SYNCS.PHASECHK.TRANS64.TRYWAIT P0, [R7+URZ], R2 ;  /* 0x00000002070075a7 */ /* 0x001064000800017f */
[----:B-1----:R-:W-:Y:S05]  /*7ef0*/  @!P0 NANOSLEEP.SYNCS 0x989680 ;  /* 0x009896800000895d */ /* 0x002fea0003900000 */
[----:B------:R-:W1:Y:S02]  /*7f00*/  @!P0 SYNCS.PHASECHK.TRANS64 P0, [R7+URZ], R2 ;  /* 0x00000002070085a7 */ /* 0x000e64000800007f */
[----:B-1----:R-:W-:Y:S05]  /*7f10*/  @!P0 BRA `(.L_x_182) ;  /* 0xfffffffc00f08947 */ /* 0x002fea000383ffff */
[----:B------:R-:W-:Y:S05]  /*7f20*/  BRA `(.L_x_192) ;  /* 0xfffffffc00347947 */ /* 0x000fea000383ffff */
.L_x_183:
[----:B0-----:R0:W1:Y:S02]  /*7f30*/  SYNCS.PHASECHK.TRANS64.TRYWAIT P0, [R4+URZ], R3 ;  /* 0x00000003040075a7 */ /* 0x001064000800017f */
[----:B-1----:R-:W-:Y:S05]  /*7f40*/  @!P0 NANOSLEEP.SYNCS 0x989680 ;  /* 0x009896800000895d */ /* 0x002fea0003900000 */
[----:B------:R-:W1:Y:S02]  /*7f50*/  @!P0 SYNCS.PHASECHK.TRANS64 P0, [R4+URZ], R3 ;  /* 0x00000003040085a7 */ /* 0x000e64000800007f */
[----:B-1----:R-:W-:Y:S05]  /*7f60*/  @!P0 BRA `(.L_x_183) ;  /* 0xfffffffc00f08947 */ /* 0x002fea000383ffff */
[----:B------:R-:W-:Y:S05]  /*7f70*/  BRA `(.L_x_193) ;  /* 0xfffffffc003c7947 */ /* 0x000fea000383ffff */
.L_x_194:
[----:B------:R-:W-:-:S00]  /*7f80*/  BRA `(.L_x_194) ;  /* 0xfffffffc00fc7947 */ /* 0x000fc0000383ffff */
[----:B------:R-:W-:-:S00]  /*7f90*/  NOP ;  /* 0x0000000000007918 */ /* 0x000fc00000000000 */
        /* <DEDUP_REMOVED lines=14> */
.L_x_195:


//--------------------- .nv.global.init           --------------------------
	.section	.nv.global.init,"aw",@progbits
.nv.global.init:
	.type		$str$22,@object
	.size		$str$22,($str$23 - $str$22)
$str$22:
        /*0000*/ 	.byte	0x6b, 0x5f, 0x74, 0x69, 0x6c, 0x65, 0x5f, 0x63, 0x6f, 0x75, 0x6e, 0x74, 0x20, 0x3e, 0x3d, 0x20
        /*0010*/ 	.byte	0x31, 0x00
	.type		$str$23,@object
	.size		$str$23,(__unnamed_1 - $str$23)
$str$23:
        /*0012*/ 	.byte	0x2f, 0x74, 0x6d, 0x70, 0x2f, 0x63, 0x75, 0x74, 0x6c, 0x61, 0x73, 0x73, 0x5f, 0x73, 0x77, 0x65
        /*0022*/ 	.byte	0x65, 0x70, 0x5f, 0x73, 0x72, 0x63, 0x2f, 0x69, 0x6e, 0x63, 0x6c, 0x75, 0x64, 0x65, 0x2f, 0x63
        /*0032*/ 	.byte	0x75, 0x74, 0x6c, 0x61, 0x73, 0x73, 0x2f, 0x67, 0x65, 0x6d, 0x6d, 0x2f, 0x63, 0x6f, 0x6c, 0x6c
        /*0042*/ 	.byte	0x65, 0x63, 0x74, 0x69, 0x76, 0x65, 0x2f, 0x73, 0x6d, 0x39, 0x30, 0x5f, 0x6d, 0x6d, 0x61, 0x5f
        /*0052*/ 	.byte	0x74, 0x6d, 0x61, 0x5f, 0x67, 0x6d, 0x6d, 0x61, 0x5f, 0x73, 0x73, 0x5f, 0x77, 0x61, 0x72, 0x70
        /*0062*/ 	.byte	0x73, 0x70, 0x65, 0x63, 0x69, 0x61, 0x6c, 0x69, 0x7a, 0x65, 0x64, 0x2e, 0x68, 0x70, 0x70, 0x00
	.type		__unnamed_1,@object
	.size		__unnamed_1,(.L_0 - __unnamed_1)
__unnamed_1:
        /*0072*/ 	.byte	0x76, 0x6f, 0x69, 0x64, 0x20, 0x63, 0x75, 0x74, 0x6c, 0x61, 0x73, 0x73, 0x3a, 0x3a, 0x67, 0x65
        /* <DEDUP_REMOVED lines=180> */
        /*0bc2*/ 	.byte	0x75, 0x74, 0x65, 0x3a, 0x3a, 0x69, 0x64, 0x65, 0x6e, 0x74, 0x69, 0x74, 0x79, 0x5d, 0x00
.L_0:


//--------------------- .nv.shared._ZN7cutlass13device_kernelINS_4gemm6kernel13GemmUniversalIN4cute5tupleIJiiiiEEENS1_10collective13CollectiveMmaINS1_34MainloopSm90TmaGmmaWarpSpecializedILi3ENS5_IJNS4_1CILi2EEENSA_ILi1EEESC_EEENS1_35KernelTmaWarpSpecializedCooperativeEEENS5_IJNSA_ILi128EEESG_NSA_ILi64EEEEEENS_10bfloat16_tENS5_IJlSC_lEEESJ_SK_NS4_8TiledMMAINS4_8MMA_AtomIJNS4_4SM904GMMA28MMA_64x128x16_F32BF16BF16_SSILNSO_5MajorE0ELSQ_0ELNSO_7ScaleInE1ELSR_1EEEEEENS4_6LayoutISD_NS5_IJSC_NSA_ILi0EEESV_EEEEENS5_IJNS4_10UnderscoreESY_SY_EEEEENS4_13SM90_TMA_LOADENS4_14ComposedLayoutINS4_7SwizzleILi3ELi4ELi3EEENS4_18smem_ptr_flag_bitsILi16EEENSU_INS5_IJNSA_ILi8EEESH_EEENS5_IJSH_SC_EEEEEEEvNS4_8identityENS4_23SM90_TMA_LOAD_MULTICASTES1B_vS1C_EENS_8epilogue10collective6detail29Sm90TmaWarpSpecializedAdapterINS1G_15DefaultEpilogueISJ_SK_SK_NS1F_6thread17LinearCombinationISJ_Li1EffLNS1K_9ScaleType4KindE0ELNS_15FloatRoundStyleE2ESJ_EENS1_15EpilogueDefaultEEEEEvvEEEEvNT_6ParamsE --------------------------
	.section	.nv.shared._ZN7cutlass13device_kernelINS_4gemm6kernel13GemmUniversalIN4cute5tupleIJiiiiEEENS1_10collective13CollectiveMmaINS1_34MainloopSm90TmaGmmaWarpSpecializedILi3ENS5_IJNS4_1CILi2EEENSA_ILi1EEESC_EEENS1_35KernelTmaWarpSpecializedCooperativeEEENS5_IJNSA_ILi128EEESG_NSA_ILi64EEEEEENS_10bfloat16_tENS5_IJlSC_lEEESJ_SK_NS4_8TiledMMAINS4_8MMA_AtomIJNS4_4SM904GMMA28MMA_64x128x16_F32BF16BF16_SSILNSO_5MajorE0ELSQ_0ELNSO_7ScaleInE1ELSR_1EEEEEENS4_6LayoutISD_NS5_IJSC_NSA_ILi0EEESV_EEEEENS5_IJNS4_10UnderscoreESY_SY_EEEEENS4_13SM90_TMA_LOADENS4_14ComposedLayoutINS4_7SwizzleILi3ELi4ELi3EEENS4_18smem_ptr_flag_bitsILi16EEENSU_INS5_IJNSA_ILi8EEESH_EEENS5_IJSH_SC_EEEEEEEvNS4_8identityENS4_23SM90_TMA_LOAD_MULTICASTES1B_vS1C_EENS_8epilogue10collective6detail29Sm90TmaWarpSpecializedAdapterINS1G_15DefaultEpilogueISJ_SK_SK_NS1F_6thread17LinearCombinationISJ_Li1EffLNS1K_9ScaleType4KindE0ELNS_15FloatRoundStyleE2ESJ_EENS1_15EpilogueDefaultEEEEEvvEEEEvNT_6ParamsE,"aw",@nobits
	.sectionflags	@""
	.align	16
	.zero		1024


//--------------------- .nv.shared.reserved.0     --------------------------
	.section	.nv.shared.reserved.0,"aw",@nobits
	.weak		__nv_reservedSMEM_offset_0_alias
	.size		__nv_reservedSMEM_offset_0_alias, 0, 0
	.other		__nv_reservedSMEM_offset_0_alias,@"STO_CUDA_RESERVED_SHARED STV_DEFAULT"
__nv_reservedSMEM_offset_0_alias:
	.zero		0


//--------------------- .nv.global                --------------------------
	.section	.nv.global,"aw",@nobits
.nv.global:
	.type		_ZN39_INTERNAL_ee5d3afa_4_k_cu_99cf391a_35524cute1_E,@object
	.size		_ZN39_INTERNAL_ee5d3afa_4_k_cu_99cf391a_35524cute1_E,(_ZN39_INTERNAL_ee5d3afa_4_k_cu_99cf391a_35524cuda3std3__45__cpo6cbeginE - _ZN39_INTERNAL_ee5d3afa_4_k_cu_99cf391a_35524cute1_E)
_ZN39_INTERNAL_ee5d3afa_4_k_cu_99cf391a_35524cute1_E:
	.zero		1
	.type		_ZN39_INTERNAL_ee5d3afa_4_k_cu_99cf391a_35524cuda3std3__45__cpo6cbeginE,@object
	.size		_ZN39_INTERNAL_ee5d3afa_4_k_cu_99cf391a_35524cuda3std3__45__cpo6cbeginE,(_ZN39_INTERNAL_ee5d3afa_4_k_cu_99cf391a_35524cuda3std3__48in_placeE - _ZN39_INTERNAL_ee5d3afa_4_k_cu_99cf391a_35524cuda3std3__45__cpo6cbeginE)
_ZN39_INTERNAL_ee5d3afa_4_k_cu_99cf391a_35524cuda3std3__45__cpo6cbeginE:
	.zero		1
	.type		_ZN39_INTERNAL_ee5d3afa_4_k_cu_99cf391a_35524cuda3std3__48in_placeE,@object
	.size		_ZN39_INTERNAL_ee5d3afa_4_k_cu_99cf391a_35524cuda3std3__48in_placeE,(_ZN39_INTERNAL_ee5d3afa_4_k_cu_99cf391a_35524cuda3std6ranges3__45__cpo9iter_moveE - _ZN39_INTERNAL_ee5d3afa_4_k_cu_99cf391a_35524cuda3std3__48in_placeE)
_ZN39_INTERNAL_ee5d3afa_4_k_cu_99cf391a_35524cuda3std3__48in_placeE:
	.zero		1
	.type		_ZN39_INTERNAL_ee5d3afa_4_k_cu_99cf391a_35524cuda3std6ranges3__45__cpo9iter_moveE,@object
	.size		_ZN39_INTERNAL_ee5d3afa_4_k_cu_99cf391a_35524cuda3std6ranges3__45__cpo9iter_moveE,(_ZN39_INTERNAL_ee5d3afa_4_k_cu_99cf391a_35524cuda3std3__45__cpo5beginE - _ZN39_INTERNAL_ee5d3afa_4_k_cu_99cf391a_35524cuda3std6ranges3__45__cpo9iter_moveE)
_ZN39_INTERNAL_ee5d3afa_4_k_cu_99cf391a_35524cuda3std6ranges3__45__cpo9iter_moveE:
	.zero		1
	.type		_ZN39_INTERNAL_ee5d3afa_4_k_cu_99cf391a_35524cuda3std3__45__cpo5beginE,@object
	.size		_ZN39_INTERNAL_ee5d3afa_4_k_cu_99cf391a_35524cuda3std3__45__cpo5beginE,(_ZN39_INTERNAL_ee5d3afa_4_k_cu_99cf391a_35524cuda3std3__441_GLOBAL__N__ee5d3afa_4_k_cu_99cf391a_35526ignoreE - _ZN39_INTERNAL_ee5d3afa_4_k_cu_99cf391a_35524cuda3std3__45__cpo5beginE)
_ZN39_INTERNAL_ee5d3afa_4_k_cu_99cf391a_35524cuda3std3__45__cpo5beginE:
	.zero		1
	.type		_ZN39_INTERNAL_ee5d3afa_4_k_cu_99cf391a_35524cuda3std3__441_GLOBAL__N__ee5d3afa_4_k_cu_99cf391a_35526ignoreE,@object
	.size		_ZN39_INTERNAL_ee5d3afa_4_k_cu_99cf391a_35524cuda3std3__441_GLOBAL__N__ee5d3afa_4_k_cu_99cf391a_35526ignoreE,(_ZN39_INTERNAL_ee5d3afa_4_k_cu_99cf391a_35524cute7productE - _ZN39_INTERNAL_ee5d3afa_4_k_cu_99cf391a_35524cuda3std3__441_GLOBAL__N__ee5d3afa_4_k_cu_99cf391a_35526ignoreE)
_ZN39_INTERNAL_ee5d3afa_4_k_cu_99cf391a_35524cuda3std3__441_GLOBAL__N__ee5d3afa_4_k_cu_99cf391a_35526ignoreE:
	.zero		1
	.type		_ZN39_INTERNAL_ee5d3afa_4_k_cu_99cf391a_35524cute7productE,@object
	.size		_ZN39_INTERNAL_ee5d3afa_4_k_cu_99cf391a_35524cute7productE,(_ZN39_INTERNAL_ee5d3afa_4_k_cu_99cf391a_35524cuda3std3__45__cpo3endE - _ZN39_INTERNAL_ee5d3afa_4_k_cu_99cf391a_35524cute7productE)
_ZN39_INTERNAL_ee5d3afa_4_k_cu_99cf391a_35524cute7productE:
	.zero		1
	.type		_ZN39_INTERNAL_ee5d3afa_4_k_cu_99cf391a_35524cuda3std3__45__cpo3endE,@object
	.size		_ZN39_INTERNAL_ee5d3afa_4_k_cu_99cf391a_35524cuda3std3__45__cpo3endE,(_ZN39_INTERNAL_ee5d3afa_4_k_cu_99cf391a_35524cuda3std3__419piecewise_constructE - _ZN39_INTERNAL_ee5d3afa_4_k_cu_99cf391a_35524cuda3std3__45__cpo3endE)
_ZN39_INTERNAL_ee5d3afa_4_k_cu_99cf391a_35524cuda3std3__45__cpo3endE:
	.zero		1
	.type		_ZN39_INTERNAL_ee5d3afa_4_k_cu_99cf391a_35524cuda3std3__419piecewise_constructE,@object
	.size		_ZN39_INTERNAL_ee5d3afa_4_k_cu_99cf391a_35524cuda3std3__419piecewise_constructE,(_ZN39_INTERNAL_ee5d3afa_4_k_cu_99cf391a_35524cuda3std3__45__cpo4cendE - _ZN39_INTERNAL_ee5d3afa_4_k_cu_99cf391a_35524cuda3std3__419piecewise_constructE)
_ZN39_INTERNAL_ee5d3afa_4_k_cu_99cf391a_35524cuda3std3__419piecewise_constructE:
	.zero		1
	.type		_ZN39_INTERNAL_ee5d3afa_4_k_cu_99cf391a_35524cuda3std3__45__cpo4cendE,@object
	.size		_ZN39_INTERNAL_ee5d3afa_4_k_cu_99cf391a_35524cuda3std3__45__cpo4cendE,(_ZN39_INTERNAL_ee5d3afa_4_k_cu_99cf391a_35524cuda3std6ranges3__45__cpo4swapE - _ZN39_INTERNAL_ee5d3afa_4_k_cu_99cf391a_35524cuda3std3__45__cpo4cendE)
_ZN39_INTERNAL_ee5d3afa_4_k_cu_99cf391a_35524cuda3std3__45__cpo4cendE:
	.zero		1
	.type		_ZN39_INTERNAL_ee5d3afa_4_k_cu_99cf391a_35524cuda3std6ranges3__45__cpo4swapE,@object
	.size		_ZN39_INTERNAL_ee5d3afa_4_k_cu_99cf391a_35524cuda3std6ranges3__45__cpo4swapE,(.L_8 - _ZN39_INTERNAL_ee5d3afa_4_k_cu_99cf391a_35524cuda3std6ranges3__45__cpo4swapE)
_ZN39_INTERNAL_ee5d3afa_4_k_cu_99cf391a_35524cuda3std6ranges3__45__cpo4swapE:
	.zero		1
.L_8:


//--------------------- .nv.constant0._ZN7cutlass13device_kernelINS_4gemm6kernel13GemmUniversalIN4cute5tupleIJiiiiEEENS1_10collective13CollectiveMmaINS1_34MainloopSm90TmaGmmaWarpSpecializedILi3ENS5_IJNS4_1CILi2EEENSA_ILi1EEESC_EEENS1_35KernelTmaWarpSpecializedCooperativeEEENS5_IJNSA_ILi128EEESG_NSA_ILi64EEEEEENS_10bfloat16_tENS5_IJlSC_lEEESJ_SK_NS4_8TiledMMAINS4_8MMA_AtomIJNS4_4SM904GMMA28MMA_64x128x16_F32BF16BF16_SSILNSO_5MajorE0ELSQ_0ELNSO_7ScaleInE1ELSR_1EEEEEENS4_6LayoutISD_NS5_IJSC_NSA_ILi0EEESV_EEEEENS5_IJNS4_10UnderscoreESY_SY_EEEEENS4_13SM90_TMA_LOADENS4_14ComposedLayoutINS4_7SwizzleILi3ELi4ELi3EEENS4_18smem_ptr_flag_bitsILi16EEENSU_INS5_IJNSA_ILi8EEESH_EEENS5_IJSH_SC_EEEEEEEvNS4_8identityENS4_23SM90_TMA_LOAD_MULTICASTES1B_vS1C_EENS_8epilogue10collective6detail29Sm90TmaWarpSpecializedAdapterINS1G_15DefaultEpilogueISJ_SK_SK_NS1F_6thread17LinearCombinationISJ_Li1EffLNS1K_9ScaleType4KindE0ELNS_15FloatRoundStyleE2ESJ_EENS1_15EpilogueDefaultEEEEEvvEEEEvNT_6ParamsE --------------------------
	.section	.nv.constant0._ZN7cutlass13device_kernelINS_4gemm6kernel13GemmUniversalIN4cute5tupleIJiiiiEEENS1_10collective13CollectiveMmaINS1_34MainloopSm90TmaGmmaWarpSpecializedILi3ENS5_IJNS4_1CILi2EEENSA_ILi1EEESC_EEENS1_35KernelTmaWarpSpecializedCooperativeEEENS5_IJNSA_ILi128EEESG_NSA_ILi64EEEEEENS_10bfloat16_tENS5_IJlSC_lEEESJ_SK_NS4_8TiledMMAINS4_8MMA_AtomIJNS4_4SM904GMMA28MMA_64x128x16_F32BF16BF16_SSILNSO_5MajorE0ELSQ_0ELNSO_7ScaleInE1ELSR_1EEEEEENS4_6LayoutISD_NS5_IJSC_NSA_ILi0EEESV_EEEEENS5_IJNS4_10UnderscoreESY_SY_EEEEENS4_13SM90_TMA_LOADENS4_14ComposedLayoutINS4_7SwizzleILi3ELi4ELi3EEENS4_18smem_ptr_flag_bitsILi16EEENSU_INS5_IJNSA_ILi8EEESH_EEENS5_IJSH_SC_EEEEEEEvNS4_8identityENS4_23SM90_TMA_LOAD_MULTICASTES1B_vS1C_EENS_8epilogue10collective6detail29Sm90TmaWarpSpecializedAdapterINS1G_15DefaultEpilogueISJ_SK_SK_NS1F_6thread17LinearCombinationISJ_Li1EffLNS1K_9ScaleType4KindE0ELNS_15FloatRoundStyleE2ESJ_EENS1_15EpilogueDefaultEEEEEvvEEEEvNT_6ParamsE,"a",@progbits
	.sectionflags	@""
	.align	4
.nv.constant0._ZN7cutlass13device_kernelINS_4gemm6kernel13GemmUniversalIN4cute5tupleIJiiiiEEENS1_10collective13CollectiveMmaINS1_34MainloopSm90TmaGmmaWarpSpecializedILi3ENS5_IJNS4_1CILi2EEENSA_ILi1EEESC_EEENS1_35KernelTmaWarpSpecializedCooperativeEEENS5_IJNSA_ILi128EEESG_NSA_ILi64EEEEEENS_10bfloat16_tENS5_IJlSC_lEEESJ_SK_NS4_8TiledMMAINS4_8MMA_AtomIJNS4_4SM904GMMA28MMA_64x128x16_F32BF16BF16_SSILNSO_5MajorE0ELSQ_0ELNSO_7ScaleInE1ELSR_1EEEEEENS4_6LayoutISD_NS5_IJSC_NSA_ILi0EEESV_EEEEENS5_IJNS4_10UnderscoreESY_SY_EEEEENS4_13SM90_TMA_LOADENS4_14ComposedLayoutINS4_7SwizzleILi3ELi4ELi3EEENS4_18smem_ptr_flag_bitsILi16EEENSU_INS5_IJNSA_ILi8EEESH_EEENS5_IJSH_SC_EEEEEEEvNS4_8identityENS4_23SM90_TMA_LOAD_MULTICASTES1B_vS1C_EENS_8epilogue10collective6detail29Sm90TmaWarpSpecializedAdapterINS1G_15DefaultEpilogueISJ_SK_SK_NS1F_6thread17LinearCombinationISJ_Li1EffLNS1K_9ScaleType4KindE0ELNS_15FloatRoundStyleE2ESJ_EENS1_15EpilogueDefaultEEEEEvvEEEEvNT_6ParamsE:
	.zero		1664


//--------------------- SYMBOLS --------------------------

	.type		.nv.reservedSmem.offset0,@object
	.size		.nv.reservedSmem.offset0,0x4
	.type		__assertfail,@function
